//
// Generated by NVIDIA NVVM Compiler
//
// Compiler Build ID: CL-36424714
// Cuda compilation tools, release 13.0, V13.0.88
// Based on NVVM 20.0.0
//

.version 9.0
.target sm_100
.address_size 64

	// .globl	_Z8trainingPdPiS_S_
.extern .func  (.param .b32 func_retval0) vprintf
(
	.param .b64 vprintf_param_0,
	.param .b64 vprintf_param_1
)
;
.extern .func  (.param .b64 func_retval0) malloc
(
	.param .b64 malloc_param_0
)
;
.func  (.param .b64 func_retval0) __internal_accurate_pow
(
	.param .b64 __internal_accurate_pow_param_0
)
;
.global .align 1 .b8 $str[11] = {69, 112, 111, 99, 97, 32, 37, 117, 32, 10};
.global .align 1 .b8 $str$1[12] = {69, 114, 114, 111, 114, 58, 32, 37, 108, 102, 10};

.visible .entry _Z8trainingPdPiS_S_(
	.param .u64 .ptr .align 1 _Z8trainingPdPiS_S__param_0,
	.param .u64 .ptr .align 1 _Z8trainingPdPiS_S__param_1,
	.param .u64 .ptr .align 1 _Z8trainingPdPiS_S__param_2,
	.param .u64 .ptr .align 1 _Z8trainingPdPiS_S__param_3
)
{
	.local .align 8 .b8 	__local_depot0[8];
	.reg .b64 	%SP;
	.reg .b64 	%SPL;
	.reg .pred 	%p<114>;
	.reg .b32 	%r<334>;
	.reg .b32 	%f<5>;
	.reg .b64 	%rd<237>;
	.reg .b64 	%fd<297>;

	mov.u64 	%SPL, __local_depot0;
	cvta.local.u64 	%SP, %SPL;
	ld.param.u64 	%rd15, [_Z8trainingPdPiS_S__param_0];
	ld.param.u64 	%rd18, [_Z8trainingPdPiS_S__param_1];
	cvta.to.global.u64 	%rd1, %rd18;
	{ // callseq 0, 0
	.param .b64 param0;
	st.param.b64 	[param0], 16;
	.param .b64 retval0;
	call.uni (retval0), 
	malloc, 
	(
	param0
	);
	ld.param.b64 	%rd19, [retval0];
	} // callseq 0
	ld.global.u32 	%r131, [%rd1];
	mul.wide.s32 	%rd20, %r131, 8;
	add.s64 	%rd21, %rd20, 8;
	{ // callseq 1, 0
	.param .b64 param0;
	st.param.b64 	[param0], %rd21;
	.param .b64 retval0;
	call.uni (retval0), 
	malloc, 
	(
	param0
	);
	ld.param.b64 	%rd22, [retval0];
	} // callseq 1
	st.u64 	[%rd19], %rd22;
	ld.global.u32 	%r132, [%rd1];
	setp.lt.s32 	%p4, %r132, 0;
	@%p4 bra 	$L__BB0_3;
	mov.b32 	%r277, 0;
$L__BB0_2:
	ld.global.u32 	%r134, [%rd1+4];
	mul.lo.s32 	%r135, %r277, %r134;
	mul.wide.s32 	%rd24, %r135, 8;
	add.s64 	%rd25, %rd15, %rd24;
	ld.u64 	%rd26, [%rd19];
	mul.wide.u32 	%rd27, %r277, 8;
	add.s64 	%rd28, %rd26, %rd27;
	st.u64 	[%rd28], %rd25;
	add.s32 	%r2, %r277, 1;
	ld.global.u32 	%r136, [%rd1];
	setp.lt.s32 	%p5, %r277, %r136;
	mov.u32 	%r277, %r2;
	@%p5 bra 	$L__BB0_2;
$L__BB0_3:
	ld.global.u32 	%r137, [%rd1+4];
	mul.wide.s32 	%rd29, %r137, 8;
	add.s64 	%rd30, %rd29, 8;
	{ // callseq 2, 0
	.param .b64 param0;
	st.param.b64 	[param0], %rd30;
	.param .b64 retval0;
	call.uni (retval0), 
	malloc, 
	(
	param0
	);
	ld.param.b64 	%rd31, [retval0];
	} // callseq 2
	st.u64 	[%rd19+8], %rd31;
	ld.global.u32 	%r278, [%rd1+4];
	setp.lt.s32 	%p6, %r278, 0;
	@%p6 bra 	$L__BB0_6;
	mov.b32 	%r279, 0;
$L__BB0_5:
	ld.global.u32 	%r139, [%rd1+8];
	add.s32 	%r140, %r278, %r279;
	mul.lo.s32 	%r141, %r140, %r139;
	mul.wide.s32 	%rd33, %r141, 8;
	add.s64 	%rd34, %rd15, %rd33;
	ld.u64 	%rd35, [%rd19+8];
	mul.wide.u32 	%rd36, %r279, 8;
	add.s64 	%rd37, %rd35, %rd36;
	st.u64 	[%rd37], %rd34;
	add.s32 	%r6, %r279, 1;
	ld.global.u32 	%r278, [%rd1+4];
	setp.lt.s32 	%p7, %r279, %r278;
	mov.u32 	%r279, %r6;
	@%p7 bra 	$L__BB0_5;
$L__BB0_6:
	{ // callseq 3, 0
	.param .b64 param0;
	st.param.b64 	[param0], 16;
	.param .b64 retval0;
	call.uni (retval0), 
	malloc, 
	(
	param0
	);
	ld.param.b64 	%rd38, [retval0];
	} // callseq 3
	ld.global.u32 	%r142, [%rd1];
	mul.wide.s32 	%rd39, %r142, 8;
	add.s64 	%rd40, %rd39, 8;
	{ // callseq 4, 0
	.param .b64 param0;
	st.param.b64 	[param0], %rd40;
	.param .b64 retval0;
	call.uni (retval0), 
	malloc, 
	(
	param0
	);
	ld.param.b64 	%rd41, [retval0];
	} // callseq 4
	st.u64 	[%rd38], %rd41;
	ld.global.u32 	%r143, [%rd1];
	setp.lt.s32 	%p8, %r143, 0;
	ld.global.u32 	%r280, [%rd1+4];
	@%p8 bra 	$L__BB0_12;
	mov.b32 	%r281, 0;
$L__BB0_8:
	mul.wide.s32 	%rd43, %r280, 8;
	{ // callseq 5, 0
	.param .b64 param0;
	st.param.b64 	[param0], %rd43;
	.param .b64 retval0;
	call.uni (retval0), 
	malloc, 
	(
	param0
	);
	ld.param.b64 	%rd44, [retval0];
	} // callseq 5
	ld.u64 	%rd46, [%rd38];
	mul.wide.u32 	%rd47, %r281, 8;
	add.s64 	%rd48, %rd46, %rd47;
	st.u64 	[%rd48], %rd44;
	ld.global.u32 	%r280, [%rd1+4];
	setp.lt.s32 	%p9, %r280, 1;
	@%p9 bra 	$L__BB0_11;
	mov.b32 	%r282, 0;
$L__BB0_10:
	ld.u64 	%rd49, [%rd38];
	add.s64 	%rd51, %rd49, %rd47;
	ld.u64 	%rd52, [%rd51];
	mul.wide.u32 	%rd53, %r282, 8;
	add.s64 	%rd54, %rd52, %rd53;
	mov.b64 	%rd55, 0;
	st.u64 	[%rd54], %rd55;
	add.s32 	%r282, %r282, 1;
	ld.global.u32 	%r280, [%rd1+4];
	setp.lt.s32 	%p10, %r282, %r280;
	@%p10 bra 	$L__BB0_10;
$L__BB0_11:
	add.s32 	%r16, %r281, 1;
	ld.global.u32 	%r146, [%rd1];
	setp.lt.s32 	%p11, %r281, %r146;
	mov.u32 	%r281, %r16;
	@%p11 bra 	$L__BB0_8;
$L__BB0_12:
	mul.wide.s32 	%rd56, %r280, 8;
	add.s64 	%rd57, %rd56, 8;
	{ // callseq 6, 0
	.param .b64 param0;
	st.param.b64 	[param0], %rd57;
	.param .b64 retval0;
	call.uni (retval0), 
	malloc, 
	(
	param0
	);
	ld.param.b64 	%rd58, [retval0];
	} // callseq 6
	st.u64 	[%rd38+8], %rd58;
	ld.global.u32 	%r147, [%rd1+4];
	setp.lt.s32 	%p12, %r147, 0;
	@%p12 bra 	$L__BB0_18;
	ld.global.u32 	%r285, [%rd1+8];
	mov.b32 	%r286, 0;
$L__BB0_14:
	mul.wide.s32 	%rd60, %r285, 8;
	{ // callseq 7, 0
	.param .b64 param0;
	st.param.b64 	[param0], %rd60;
	.param .b64 retval0;
	call.uni (retval0), 
	malloc, 
	(
	param0
	);
	ld.param.b64 	%rd61, [retval0];
	} // callseq 7
	ld.u64 	%rd63, [%rd38+8];
	mul.wide.u32 	%rd64, %r286, 8;
	add.s64 	%rd65, %rd63, %rd64;
	st.u64 	[%rd65], %rd61;
	ld.global.u32 	%r285, [%rd1+8];
	setp.lt.s32 	%p13, %r285, 1;
	@%p13 bra 	$L__BB0_17;
	mov.b32 	%r287, 0;
$L__BB0_16:
	ld.u64 	%rd66, [%rd38+8];
	add.s64 	%rd68, %rd66, %rd64;
	ld.u64 	%rd69, [%rd68];
	mul.wide.u32 	%rd70, %r287, 8;
	add.s64 	%rd71, %rd69, %rd70;
	mov.b64 	%rd72, 0;
	st.u64 	[%rd71], %rd72;
	add.s32 	%r287, %r287, 1;
	ld.global.u32 	%r285, [%rd1+8];
	setp.lt.s32 	%p14, %r287, %r285;
	@%p14 bra 	$L__BB0_16;
$L__BB0_17:
	add.s32 	%r26, %r286, 1;
	ld.global.u32 	%r150, [%rd1+4];
	setp.lt.s32 	%p15, %r286, %r150;
	mov.u32 	%r286, %r26;
	@%p15 bra 	$L__BB0_14;
$L__BB0_18:
	{ // callseq 8, 0
	.param .b64 param0;
	st.param.b64 	[param0], 16;
	.param .b64 retval0;
	call.uni (retval0), 
	malloc, 
	(
	param0
	);
	ld.param.b64 	%rd73, [retval0];
	} // callseq 8
	ld.global.u32 	%r152, [%rd1+4];
	mul.wide.s32 	%rd74, %r152, 8;
	{ // callseq 9, 0
	.param .b64 param0;
	st.param.b64 	[param0], %rd74;
	.param .b64 retval0;
	call.uni (retval0), 
	malloc, 
	(
	param0
	);
	ld.param.b64 	%rd75, [retval0];
	} // callseq 9
	st.u64 	[%rd73], %rd75;
	ld.global.u32 	%r153, [%rd1+8];
	mul.wide.s32 	%rd77, %r153, 8;
	{ // callseq 10, 0
	.param .b64 param0;
	st.param.b64 	[param0], %rd77;
	.param .b64 retval0;
	call.uni (retval0), 
	malloc, 
	(
	param0
	);
	ld.param.b64 	%rd78, [retval0];
	} // callseq 10
	st.u64 	[%rd73+8], %rd78;
	{ // callseq 11, 0
	.param .b64 param0;
	st.param.b64 	[param0], 24;
	.param .b64 retval0;
	call.uni (retval0), 
	malloc, 
	(
	param0
	);
	ld.param.b64 	%rd80, [retval0];
	} // callseq 11
	ld.global.u32 	%r154, [%rd1];
	mul.wide.s32 	%rd81, %r154, 8;
	{ // callseq 12, 0
	.param .b64 param0;
	st.param.b64 	[param0], %rd81;
	.param .b64 retval0;
	call.uni (retval0), 
	malloc, 
	(
	param0
	);
	ld.param.b64 	%rd82, [retval0];
	} // callseq 12
	st.u64 	[%rd80], %rd82;
	ld.global.u32 	%r155, [%rd1+4];
	mul.wide.s32 	%rd84, %r155, 8;
	{ // callseq 13, 0
	.param .b64 param0;
	st.param.b64 	[param0], %rd84;
	.param .b64 retval0;
	call.uni (retval0), 
	malloc, 
	(
	param0
	);
	ld.param.b64 	%rd85, [retval0];
	} // callseq 13
	st.u64 	[%rd80+8], %rd85;
	ld.global.u32 	%r156, [%rd1+8];
	mul.wide.s32 	%rd87, %r156, 8;
	{ // callseq 14, 0
	.param .b64 param0;
	st.param.b64 	[param0], %rd87;
	.param .b64 retval0;
	call.uni (retval0), 
	malloc, 
	(
	param0
	);
	ld.param.b64 	%rd88, [retval0];
	} // callseq 14
	st.u64 	[%rd80+16], %rd88;
	mov.f64 	%fd56, 0d4000000000000000;
	{
	.reg .b32 %temp; 
	mov.b64 	{%temp, %r27}, %fd56;
	}
	and.b32  	%r28, %r27, 2146435072;
	setp.eq.s32 	%p16, %r28, 1062207488;
	setp.lt.s32 	%p17, %r27, 0;
	selp.b32 	%r29, 0, 2146435072, %p17;
	and.b32  	%r157, %r27, 2147483647;
	setp.ne.s32 	%p18, %r157, 1071644672;
	and.pred  	%p1, %p16, %p18;
	mov.b32 	%r289, 0;
	mov.u32 	%r158, %ctaid.x;
	mov.u32 	%r159, %ntid.x;
	add.u64 	%rd90, %SP, 0;
	mov.u64 	%rd92, $str;
$L__BB0_19:
	mov.u32 	%r160, %tid.x;
	mad.lo.s32 	%r161, %r158, %r159, %r160;
	setp.ne.s32 	%p19, %r161, 0;
	@%p19 bra 	$L__BB0_21;
	cvta.to.local.u64 	%rd91, %rd90;
	st.local.u32 	[%rd91], %r289;
	cvta.global.u64 	%rd93, %rd92;
	{ // callseq 15, 0
	.param .b64 param0;
	st.param.b64 	[param0], %rd93;
	.param .b64 param1;
	st.param.b64 	[param1], %rd90;
	.param .b32 retval0;
	call.uni (retval0), 
	vprintf, 
	(
	param0, 
	param1
	);
	ld.param.b32 	%r162, [retval0];
	} // callseq 15
$L__BB0_21:
	ld.global.u32 	%r331, [%rd1+4];
	mov.b32 	%r291, 0;
	mov.f64 	%fd281, 0d0000000000000000;
$L__BB0_22:
	ld.global.u32 	%r296, [%rd1];
	setp.lt.s32 	%p20, %r296, 0;
	@%p20 bra 	$L__BB0_29;
	mov.b32 	%r294, 0;
$L__BB0_24:
	setp.lt.s32 	%p21, %r331, 1;
	@%p21 bra 	$L__BB0_28;
	mov.b32 	%r295, 0;
	mov.b64 	%rd236, 0;
$L__BB0_26:
	ld.u64 	%rd95, [%rd38];
	mul.wide.u32 	%rd96, %r294, 8;
	add.s64 	%rd97, %rd95, %rd96;
	ld.u64 	%rd98, [%rd97];
	add.s64 	%rd99, %rd98, %rd236;
	mov.b64 	%rd100, 0;
	st.u64 	[%rd99], %rd100;
	add.s32 	%r295, %r295, 1;
	ld.global.u32 	%r331, [%rd1+4];
	add.s64 	%rd236, %rd236, 8;
	setp.lt.s32 	%p22, %r295, %r331;
	@%p22 bra 	$L__BB0_26;
	ld.global.u32 	%r296, [%rd1];
$L__BB0_28:
	add.s32 	%r44, %r294, 1;
	setp.lt.s32 	%p23, %r294, %r296;
	mov.u32 	%r294, %r44;
	@%p23 bra 	$L__BB0_24;
$L__BB0_29:
	setp.lt.s32 	%p24, %r331, 0;
	@%p24 bra 	$L__BB0_36;
	ld.global.u32 	%r304, [%rd1+8];
	mov.b32 	%r301, 0;
$L__BB0_31:
	setp.lt.s32 	%p25, %r304, 1;
	@%p25 bra 	$L__BB0_35;
	mov.b32 	%r302, 0;
$L__BB0_33:
	ld.u64 	%rd101, [%rd38+8];
	mul.wide.u32 	%rd102, %r301, 8;
	add.s64 	%rd103, %rd101, %rd102;
	ld.u64 	%rd104, [%rd103];
	mul.wide.u32 	%rd105, %r302, 8;
	add.s64 	%rd106, %rd104, %rd105;
	mov.b64 	%rd107, 0;
	st.u64 	[%rd106], %rd107;
	add.s32 	%r302, %r302, 1;
	ld.global.u32 	%r304, [%rd1+8];
	setp.lt.s32 	%p26, %r302, %r304;
	@%p26 bra 	$L__BB0_33;
	ld.global.u32 	%r331, [%rd1+4];
$L__BB0_35:
	add.s32 	%r56, %r301, 1;
	setp.lt.s32 	%p27, %r301, %r331;
	mov.u32 	%r301, %r56;
	@%p27 bra 	$L__BB0_31;
$L__BB0_36:
	ld.param.u64 	%rd233, [_Z8trainingPdPiS_S__param_2];
	mov.u32 	%r169, %ctaid.x;
	mov.u32 	%r170, %ntid.x;
	mov.u32 	%r171, %tid.x;
	mad.lo.s32 	%r172, %r169, %r170, %r171;
	mad.lo.s32 	%r173, %r291, 5, %r172;
	mul.lo.s32 	%r57, %r173, 15;
	mul.wide.s32 	%rd108, %r57, 8;
	add.s64 	%rd109, %rd233, %rd108;
	st.u64 	[%rd80], %rd109;
	ld.global.u32 	%r174, [%rd1+4];
	setp.lt.s32 	%p28, %r174, 1;
	@%p28 bra 	$L__BB0_45;
	mov.b32 	%r307, 0;
$L__BB0_38:
	ld.u64 	%rd110, [%rd19];
	ld.u64 	%rd111, [%rd110];
	mul.wide.u32 	%rd112, %r307, 8;
	add.s64 	%rd113, %rd111, %rd112;
	ld.f64 	%fd58, [%rd113];
	ld.u64 	%rd114, [%rd73];
	add.s64 	%rd115, %rd114, %rd112;
	st.f64 	[%rd115], %fd58;
	ld.global.u32 	%r176, [%rd1];
	setp.lt.s32 	%p29, %r176, 1;
	@%p29 bra 	$L__BB0_41;
	mov.b32 	%r308, 0;
$L__BB0_40:
	ld.u64 	%rd116, [%rd19];
	add.s32 	%r68, %r308, 1;
	mul.wide.u32 	%rd117, %r308, 8;
	add.s64 	%rd118, %rd116, %rd117;
	ld.u64 	%rd119, [%rd118+8];
	add.s64 	%rd121, %rd119, %rd112;
	ld.f64 	%fd59, [%rd121];
	ld.u64 	%rd122, [%rd80];
	add.s64 	%rd123, %rd122, %rd117;
	ld.f64 	%fd60, [%rd123];
	ld.u64 	%rd124, [%rd73];
	add.s64 	%rd125, %rd124, %rd112;
	ld.f64 	%fd61, [%rd125];
	fma.rn.f64 	%fd62, %fd59, %fd60, %fd61;
	st.f64 	[%rd125], %fd62;
	ld.global.u32 	%r178, [%rd1];
	setp.lt.s32 	%p30, %r68, %r178;
	mov.u32 	%r308, %r68;
	@%p30 bra 	$L__BB0_40;
$L__BB0_41:
	ld.u64 	%rd126, [%rd73];
	add.s64 	%rd128, %rd126, %rd112;
	ld.f64 	%fd7, [%rd128];
	neg.f64 	%fd63, %fd7;
	fma.rn.f64 	%fd64, %fd7, 0dBFF71547652B82FE, 0d4338000000000000;
	{
	.reg .b32 %temp; 
	mov.b64 	{%r69, %temp}, %fd64;
	}
	mov.f64 	%fd65, 0dC338000000000000;
	add.rn.f64 	%fd66, %fd64, %fd65;
	fma.rn.f64 	%fd67, %fd66, 0dBFE62E42FEFA39EF, %fd63;
	fma.rn.f64 	%fd68, %fd66, 0dBC7ABC9E3B39803F, %fd67;
	fma.rn.f64 	%fd69, %fd68, 0d3E5ADE1569CE2BDF, 0d3E928AF3FCA213EA;
	fma.rn.f64 	%fd70, %fd69, %fd68, 0d3EC71DEE62401315;
	fma.rn.f64 	%fd71, %fd70, %fd68, 0d3EFA01997C89EB71;
	fma.rn.f64 	%fd72, %fd71, %fd68, 0d3F2A01A014761F65;
	fma.rn.f64 	%fd73, %fd72, %fd68, 0d3F56C16C1852B7AF;
	fma.rn.f64 	%fd74, %fd73, %fd68, 0d3F81111111122322;
	fma.rn.f64 	%fd75, %fd74, %fd68, 0d3FA55555555502A1;
	fma.rn.f64 	%fd76, %fd75, %fd68, 0d3FC5555555555511;
	fma.rn.f64 	%fd77, %fd76, %fd68, 0d3FE000000000000B;
	fma.rn.f64 	%fd78, %fd77, %fd68, 0d3FF0000000000000;
	fma.rn.f64 	%fd79, %fd78, %fd68, 0d3FF0000000000000;
	{
	.reg .b32 %temp; 
	mov.b64 	{%r70, %temp}, %fd79;
	}
	{
	.reg .b32 %temp; 
	mov.b64 	{%temp, %r71}, %fd79;
	}
	shl.b32 	%r179, %r69, 20;
	add.s32 	%r180, %r179, %r71;
	mov.b64 	%fd283, {%r70, %r180};
	{
	.reg .b32 %temp; 
	mov.b64 	{%temp, %r181}, %fd63;
	}
	mov.b32 	%f3, %r181;
	abs.f32 	%f2, %f3;
	setp.lt.f32 	%p31, %f2, 0f4086232B;
	@%p31 bra 	$L__BB0_44;
	setp.gt.f64 	%p32, %fd7, 0d0000000000000000;
	mov.f64 	%fd80, 0d7FF0000000000000;
	sub.f64 	%fd81, %fd80, %fd7;
	selp.f64 	%fd283, 0d0000000000000000, %fd81, %p32;
	setp.geu.f32 	%p33, %f2, 0f40874800;
	@%p33 bra 	$L__BB0_44;
	shr.u32 	%r182, %r69, 31;
	add.s32 	%r183, %r69, %r182;
	shr.s32 	%r184, %r183, 1;
	shl.b32 	%r185, %r184, 20;
	add.s32 	%r186, %r71, %r185;
	mov.b64 	%fd82, {%r70, %r186};
	sub.s32 	%r187, %r69, %r184;
	shl.b32 	%r188, %r187, 20;
	add.s32 	%r189, %r188, 1072693248;
	mov.b32 	%r190, 0;
	mov.b64 	%fd83, {%r190, %r189};
	mul.f64 	%fd283, %fd83, %fd82;
$L__BB0_44:
	add.f64 	%fd84, %fd283, 0d3FF0000000000000;
	rcp.rn.f64 	%fd85, %fd84;
	ld.u64 	%rd129, [%rd80+8];
	add.s64 	%rd131, %rd129, %rd112;
	st.f64 	[%rd131], %fd85;
	add.s32 	%r307, %r307, 1;
	ld.global.u32 	%r191, [%rd1+4];
	setp.lt.s32 	%p34, %r307, %r191;
	@%p34 bra 	$L__BB0_38;
$L__BB0_45:
	ld.global.u32 	%r192, [%rd1+8];
	setp.lt.s32 	%p36, %r192, 1;
	mov.pred 	%p113, 0;
	@%p36 bra 	$L__BB0_55;
	mov.b32 	%r305, 0;
$L__BB0_47:
	ld.u64 	%rd132, [%rd19+8];
	ld.u64 	%rd133, [%rd132];
	mul.wide.u32 	%rd134, %r305, 8;
	add.s64 	%rd135, %rd133, %rd134;
	ld.f64 	%fd86, [%rd135];
	ld.u64 	%rd136, [%rd73+8];
	add.s64 	%rd137, %rd136, %rd134;
	st.f64 	[%rd137], %fd86;
	ld.global.u32 	%r194, [%rd1+4];
	setp.lt.s32 	%p37, %r194, 1;
	@%p37 bra 	$L__BB0_50;
	mov.b32 	%r306, 0;
$L__BB0_49:
	ld.u64 	%rd138, [%rd19+8];
	add.s32 	%r60, %r306, 1;
	mul.wide.u32 	%rd139, %r306, 8;
	add.s64 	%rd140, %rd138, %rd139;
	ld.u64 	%rd141, [%rd140+8];
	add.s64 	%rd143, %rd141, %rd134;
	ld.f64 	%fd87, [%rd143];
	ld.u64 	%rd144, [%rd80+8];
	add.s64 	%rd145, %rd144, %rd139;
	ld.f64 	%fd88, [%rd145];
	ld.u64 	%rd146, [%rd73+8];
	add.s64 	%rd147, %rd146, %rd134;
	ld.f64 	%fd89, [%rd147];
	fma.rn.f64 	%fd90, %fd87, %fd88, %fd89;
	st.f64 	[%rd147], %fd90;
	ld.global.u32 	%r196, [%rd1+4];
	setp.lt.s32 	%p38, %r60, %r196;
	mov.u32 	%r306, %r60;
	@%p38 bra 	$L__BB0_49;
$L__BB0_50:
	ld.u64 	%rd148, [%rd73+8];
	add.s64 	%rd150, %rd148, %rd134;
	ld.f64 	%fd2, [%rd150];
	neg.f64 	%fd91, %fd2;
	fma.rn.f64 	%fd92, %fd2, 0dBFF71547652B82FE, 0d4338000000000000;
	{
	.reg .b32 %temp; 
	mov.b64 	{%r61, %temp}, %fd92;
	}
	mov.f64 	%fd93, 0dC338000000000000;
	add.rn.f64 	%fd94, %fd92, %fd93;
	fma.rn.f64 	%fd95, %fd94, 0dBFE62E42FEFA39EF, %fd91;
	fma.rn.f64 	%fd96, %fd94, 0dBC7ABC9E3B39803F, %fd95;
	fma.rn.f64 	%fd97, %fd96, 0d3E5ADE1569CE2BDF, 0d3E928AF3FCA213EA;
	fma.rn.f64 	%fd98, %fd97, %fd96, 0d3EC71DEE62401315;
	fma.rn.f64 	%fd99, %fd98, %fd96, 0d3EFA01997C89EB71;
	fma.rn.f64 	%fd100, %fd99, %fd96, 0d3F2A01A014761F65;
	fma.rn.f64 	%fd101, %fd100, %fd96, 0d3F56C16C1852B7AF;
	fma.rn.f64 	%fd102, %fd101, %fd96, 0d3F81111111122322;
	fma.rn.f64 	%fd103, %fd102, %fd96, 0d3FA55555555502A1;
	fma.rn.f64 	%fd104, %fd103, %fd96, 0d3FC5555555555511;
	fma.rn.f64 	%fd105, %fd104, %fd96, 0d3FE000000000000B;
	fma.rn.f64 	%fd106, %fd105, %fd96, 0d3FF0000000000000;
	fma.rn.f64 	%fd107, %fd106, %fd96, 0d3FF0000000000000;
	{
	.reg .b32 %temp; 
	mov.b64 	{%r62, %temp}, %fd107;
	}
	{
	.reg .b32 %temp; 
	mov.b64 	{%temp, %r63}, %fd107;
	}
	shl.b32 	%r197, %r61, 20;
	add.s32 	%r198, %r197, %r63;
	mov.b64 	%fd282, {%r62, %r198};
	{
	.reg .b32 %temp; 
	mov.b64 	{%temp, %r199}, %fd91;
	}
	mov.b32 	%f4, %r199;
	abs.f32 	%f1, %f4;
	setp.lt.f32 	%p39, %f1, 0f4086232B;
	@%p39 bra 	$L__BB0_53;
	setp.gt.f64 	%p40, %fd2, 0d0000000000000000;
	mov.f64 	%fd108, 0d7FF0000000000000;
	sub.f64 	%fd109, %fd108, %fd2;
	selp.f64 	%fd282, 0d0000000000000000, %fd109, %p40;
	setp.geu.f32 	%p41, %f1, 0f40874800;
	@%p41 bra 	$L__BB0_53;
	shr.u32 	%r200, %r61, 31;
	add.s32 	%r201, %r61, %r200;
	shr.s32 	%r202, %r201, 1;
	shl.b32 	%r203, %r202, 20;
	add.s32 	%r204, %r63, %r203;
	mov.b64 	%fd110, {%r62, %r204};
	sub.s32 	%r205, %r61, %r202;
	shl.b32 	%r206, %r205, 20;
	add.s32 	%r207, %r206, 1072693248;
	mov.b32 	%r208, 0;
	mov.b64 	%fd111, {%r208, %r207};
	mul.f64 	%fd282, %fd111, %fd110;
$L__BB0_53:
	add.f64 	%fd112, %fd282, 0d3FF0000000000000;
	rcp.rn.f64 	%fd113, %fd112;
	ld.u64 	%rd151, [%rd80+16];
	add.s64 	%rd153, %rd151, %rd134;
	st.f64 	[%rd153], %fd113;
	add.s32 	%r305, %r305, 1;
	ld.global.u32 	%r65, [%rd1+8];
	setp.lt.s32 	%p42, %r305, %r65;
	@%p42 bra 	$L__BB0_47;
	setp.gt.s32 	%p113, %r65, 0;
$L__BB0_55:
	ld.u64 	%rd8, [%rd80+16];
	mov.f64 	%fd284, 0d0000000000000000;
	mov.b32 	%r309, 0;
$L__BB0_56:
	ld.param.u64 	%rd234, [_Z8trainingPdPiS_S__param_3];
	setp.lt.s32 	%p43, %r27, 0;
	setp.eq.s32 	%p44, %r28, 1062207488;
	mad.lo.s32 	%r210, %r291, 15, %r309;
	cvta.to.global.u64 	%rd154, %rd234;
	mul.wide.u32 	%rd155, %r210, 8;
	add.s64 	%rd9, %rd154, %rd155;
	ld.global.f64 	%fd115, [%rd9];
	mul.wide.u32 	%rd156, %r309, 8;
	add.s64 	%rd10, %rd8, %rd156;
	ld.f64 	%fd116, [%rd10];
	sub.f64 	%fd13, %fd115, %fd116;
	{
	.reg .b32 %temp; 
	mov.b64 	{%temp, %r74}, %fd13;
	}
	abs.f64 	%fd14, %fd13;
	{ // callseq 16, 0
	.param .b64 param0;
	st.param.f64 	[param0], %fd14;
	.param .b64 retval0;
	call.uni (retval0), 
	__internal_accurate_pow, 
	(
	param0
	);
	ld.param.f64 	%fd117, [retval0];
	} // callseq 16
	setp.lt.s32 	%p46, %r74, 0;
	neg.f64 	%fd119, %fd117;
	selp.f64 	%fd120, %fd119, %fd117, %p44;
	selp.f64 	%fd121, %fd120, %fd117, %p46;
	setp.eq.f64 	%p47, %fd13, 0d0000000000000000;
	selp.b32 	%r211, %r74, 0, %p44;
	or.b32  	%r212, %r211, 2146435072;
	selp.b32 	%r213, %r212, %r211, %p43;
	mov.b32 	%r214, 0;
	mov.b64 	%fd122, {%r214, %r213};
	selp.f64 	%fd285, %fd122, %fd121, %p47;
	add.f64 	%fd123, %fd13, 0d4000000000000000;
	{
	.reg .b32 %temp; 
	mov.b64 	{%temp, %r215}, %fd123;
	}
	and.b32  	%r216, %r215, 2146435072;
	setp.ne.s32 	%p48, %r216, 2146435072;
	@%p48 bra 	$L__BB0_61;
	setp.num.f64 	%p49, %fd13, %fd13;
	@%p49 bra 	$L__BB0_59;
	mov.f64 	%fd124, 0d4000000000000000;
	add.rn.f64 	%fd285, %fd13, %fd124;
	bra.uni 	$L__BB0_61;
$L__BB0_59:
	setp.neu.f64 	%p50, %fd14, 0d7FF0000000000000;
	@%p50 bra 	$L__BB0_61;
	or.b32  	%r217, %r29, -2147483648;
	selp.b32 	%r218, %r217, %r29, %p1;
	selp.b32 	%r219, %r218, %r29, %p46;
	mov.b32 	%r220, 0;
	mov.b64 	%fd285, {%r220, %r219};
$L__BB0_61:
	setp.eq.f64 	%p55, %fd13, 0d3FF0000000000000;
	mul.f64 	%fd125, %fd285, 0d3FE0000000000000;
	selp.f64 	%fd126, 0d3FE0000000000000, %fd125, %p55;
	add.f64 	%fd19, %fd284, %fd126;
	ld.global.f64 	%fd127, [%rd9+8];
	ld.f64 	%fd128, [%rd10+8];
	sub.f64 	%fd20, %fd127, %fd128;
	{
	.reg .b32 %temp; 
	mov.b64 	{%temp, %r75}, %fd20;
	}
	abs.f64 	%fd21, %fd20;
	{ // callseq 17, 0
	.param .b64 param0;
	st.param.f64 	[param0], %fd21;
	.param .b64 retval0;
	call.uni (retval0), 
	__internal_accurate_pow, 
	(
	param0
	);
	ld.param.f64 	%fd129, [retval0];
	} // callseq 17
	setp.lt.s32 	%p56, %r75, 0;
	neg.f64 	%fd131, %fd129;
	selp.f64 	%fd132, %fd131, %fd129, %p44;
	selp.f64 	%fd133, %fd132, %fd129, %p56;
	setp.eq.f64 	%p57, %fd20, 0d0000000000000000;
	selp.b32 	%r221, %r75, 0, %p44;
	or.b32  	%r222, %r221, 2146435072;
	selp.b32 	%r223, %r222, %r221, %p43;
	mov.b32 	%r224, 0;
	mov.b64 	%fd134, {%r224, %r223};
	selp.f64 	%fd286, %fd134, %fd133, %p57;
	add.f64 	%fd135, %fd20, 0d4000000000000000;
	{
	.reg .b32 %temp; 
	mov.b64 	{%temp, %r225}, %fd135;
	}
	and.b32  	%r226, %r225, 2146435072;
	setp.ne.s32 	%p58, %r226, 2146435072;
	@%p58 bra 	$L__BB0_66;
	setp.nan.f64 	%p59, %fd20, %fd20;
	@%p59 bra 	$L__BB0_65;
	setp.neu.f64 	%p60, %fd21, 0d7FF0000000000000;
	@%p60 bra 	$L__BB0_66;
	or.b32  	%r227, %r29, -2147483648;
	selp.b32 	%r228, %r227, %r29, %p1;
	selp.b32 	%r229, %r228, %r29, %p56;
	mov.b32 	%r230, 0;
	mov.b64 	%fd286, {%r230, %r229};
	bra.uni 	$L__BB0_66;
$L__BB0_65:
	mov.f64 	%fd136, 0d4000000000000000;
	add.rn.f64 	%fd286, %fd20, %fd136;
$L__BB0_66:
	setp.lt.s32 	%p62, %r27, 0;
	setp.eq.s32 	%p63, %r28, 1062207488;
	setp.eq.f64 	%p65, %fd20, 0d3FF0000000000000;
	mul.f64 	%fd137, %fd286, 0d3FE0000000000000;
	selp.f64 	%fd138, 0d3FE0000000000000, %fd137, %p65;
	add.f64 	%fd26, %fd19, %fd138;
	ld.global.f64 	%fd139, [%rd9+16];
	ld.f64 	%fd140, [%rd10+16];
	sub.f64 	%fd27, %fd139, %fd140;
	{
	.reg .b32 %temp; 
	mov.b64 	{%temp, %r76}, %fd27;
	}
	abs.f64 	%fd28, %fd27;
	{ // callseq 18, 0
	.param .b64 param0;
	st.param.f64 	[param0], %fd28;
	.param .b64 retval0;
	call.uni (retval0), 
	__internal_accurate_pow, 
	(
	param0
	);
	ld.param.f64 	%fd141, [retval0];
	} // callseq 18
	setp.lt.s32 	%p66, %r76, 0;
	neg.f64 	%fd143, %fd141;
	selp.f64 	%fd144, %fd143, %fd141, %p63;
	selp.f64 	%fd145, %fd144, %fd141, %p66;
	setp.eq.f64 	%p67, %fd27, 0d0000000000000000;
	selp.b32 	%r231, %r76, 0, %p63;
	or.b32  	%r232, %r231, 2146435072;
	selp.b32 	%r233, %r232, %r231, %p62;
	mov.b32 	%r234, 0;
	mov.b64 	%fd146, {%r234, %r233};
	selp.f64 	%fd287, %fd146, %fd145, %p67;
	add.f64 	%fd147, %fd27, 0d4000000000000000;
	{
	.reg .b32 %temp; 
	mov.b64 	{%temp, %r235}, %fd147;
	}
	and.b32  	%r236, %r235, 2146435072;
	setp.ne.s32 	%p68, %r236, 2146435072;
	@%p68 bra 	$L__BB0_71;
	setp.nan.f64 	%p69, %fd27, %fd27;
	@%p69 bra 	$L__BB0_70;
	setp.neu.f64 	%p70, %fd28, 0d7FF0000000000000;
	@%p70 bra 	$L__BB0_71;
	or.b32  	%r237, %r29, -2147483648;
	selp.b32 	%r238, %r237, %r29, %p1;
	selp.b32 	%r239, %r238, %r29, %p66;
	mov.b32 	%r240, 0;
	mov.b64 	%fd287, {%r240, %r239};
	bra.uni 	$L__BB0_71;
$L__BB0_70:
	mov.f64 	%fd148, 0d4000000000000000;
	add.rn.f64 	%fd287, %fd27, %fd148;
$L__BB0_71:
	setp.eq.f64 	%p72, %fd27, 0d3FF0000000000000;
	mul.f64 	%fd149, %fd287, 0d3FE0000000000000;
	selp.f64 	%fd150, 0d3FE0000000000000, %fd149, %p72;
	add.f64 	%fd33, %fd26, %fd150;
	setp.eq.s32 	%p73, %r309, 12;
	@%p73 bra 	$L__BB0_78;
	ld.global.f64 	%fd151, [%rd9+24];
	ld.f64 	%fd152, [%rd10+24];
	sub.f64 	%fd34, %fd151, %fd152;
	{
	.reg .b32 %temp; 
	mov.b64 	{%temp, %r77}, %fd34;
	}
	abs.f64 	%fd35, %fd34;
	{ // callseq 19, 0
	.param .b64 param0;
	st.param.f64 	[param0], %fd35;
	.param .b64 retval0;
	call.uni (retval0), 
	__internal_accurate_pow, 
	(
	param0
	);
	ld.param.f64 	%fd153, [retval0];
	} // callseq 19
	setp.lt.s32 	%p77, %r77, 0;
	neg.f64 	%fd155, %fd153;
	selp.f64 	%fd156, %fd155, %fd153, %p63;
	selp.f64 	%fd157, %fd156, %fd153, %p77;
	setp.eq.f64 	%p78, %fd34, 0d0000000000000000;
	selp.b32 	%r241, %r77, 0, %p63;
	or.b32  	%r242, %r241, 2146435072;
	selp.b32 	%r243, %r242, %r241, %p62;
	mov.b32 	%r244, 0;
	mov.b64 	%fd158, {%r244, %r243};
	selp.f64 	%fd288, %fd158, %fd157, %p78;
	add.f64 	%fd159, %fd34, 0d4000000000000000;
	{
	.reg .b32 %temp; 
	mov.b64 	{%temp, %r245}, %fd159;
	}
	and.b32  	%r246, %r245, 2146435072;
	setp.ne.s32 	%p79, %r246, 2146435072;
	@%p79 bra 	$L__BB0_77;
	setp.nan.f64 	%p80, %fd34, %fd34;
	@%p80 bra 	$L__BB0_76;
	setp.neu.f64 	%p81, %fd35, 0d7FF0000000000000;
	@%p81 bra 	$L__BB0_77;
	or.b32  	%r247, %r29, -2147483648;
	selp.b32 	%r248, %r247, %r29, %p1;
	selp.b32 	%r249, %r248, %r29, %p77;
	mov.b32 	%r250, 0;
	mov.b64 	%fd288, {%r250, %r249};
	bra.uni 	$L__BB0_77;
$L__BB0_76:
	mov.f64 	%fd160, 0d4000000000000000;
	add.rn.f64 	%fd288, %fd34, %fd160;
$L__BB0_77:
	setp.eq.f64 	%p83, %fd34, 0d3FF0000000000000;
	mul.f64 	%fd161, %fd288, 0d3FE0000000000000;
	selp.f64 	%fd162, 0d3FE0000000000000, %fd161, %p83;
	add.f64 	%fd284, %fd33, %fd162;
	add.s32 	%r309, %r309, 4;
	bra.uni 	$L__BB0_56;
$L__BB0_78:
	add.f64 	%fd281, %fd281, %fd33;
	not.pred 	%p84, %p113;
	@%p84 bra 	$L__BB0_123;
	mov.b32 	%r310, 0;
$L__BB0_80:
	ld.param.u64 	%rd235, [_Z8trainingPdPiS_S__param_3];
	ld.u64 	%rd157, [%rd80+16];
	mul.wide.u32 	%rd158, %r310, 8;
	add.s64 	%rd159, %rd157, %rd158;
	ld.f64 	%fd163, [%rd159];
	add.s32 	%r252, %r310, %r57;
	cvta.to.global.u64 	%rd160, %rd235;
	mul.wide.s32 	%rd161, %r252, 8;
	add.s64 	%rd162, %rd160, %rd161;
	ld.global.f64 	%fd164, [%rd162];
	sub.f64 	%fd165, %fd163, %fd164;
	ld.u64 	%rd163, [%rd38+8];
	ld.u64 	%rd164, [%rd163];
	add.s64 	%rd165, %rd164, %rd158;
	st.f64 	[%rd165], %fd165;
	mov.f64 	%fd166, 0d3FF0000000000000;
	sub.f64 	%fd167, %fd166, %fd163;
	mul.f64 	%fd168, %fd163, %fd167;
	ld.u64 	%rd166, [%rd38+8];
	ld.u64 	%rd167, [%rd166];
	add.s64 	%rd168, %rd167, %rd158;
	ld.f64 	%fd169, [%rd168];
	mul.f64 	%fd170, %fd168, %fd169;
	st.f64 	[%rd168], %fd170;
	ld.global.u32 	%r313, [%rd1+4];
	setp.lt.s32 	%p85, %r313, 1;
	@%p85 bra 	$L__BB0_83;
	mov.b32 	%r311, 0;
$L__BB0_82:
	ld.u64 	%rd169, [%rd38+8];
	ld.u64 	%rd170, [%rd169];
	add.s64 	%rd172, %rd170, %rd158;
	ld.f64 	%fd171, [%rd172];
	ld.u64 	%rd173, [%rd80+8];
	mul.wide.u32 	%rd174, %r311, 8;
	add.s64 	%rd175, %rd173, %rd174;
	ld.f64 	%fd172, [%rd175];
	mul.f64 	%fd173, %fd171, %fd172;
	add.s32 	%r311, %r311, 1;
	add.s64 	%rd176, %rd169, %rd174;
	ld.u64 	%rd177, [%rd176+8];
	add.s64 	%rd178, %rd177, %rd158;
	st.f64 	[%rd178], %fd173;
	ld.global.u32 	%r313, [%rd1+4];
	setp.lt.s32 	%p86, %r311, %r313;
	@%p86 bra 	$L__BB0_82;
$L__BB0_83:
	add.s32 	%r310, %r310, 1;
	ld.global.u32 	%r254, [%rd1+8];
	setp.lt.s32 	%p87, %r310, %r254;
	@%p87 bra 	$L__BB0_80;
$L__BB0_84:
	setp.lt.s32 	%p88, %r313, 1;
	@%p88 bra 	$L__BB0_104;
	mov.b32 	%r314, 0;
$L__BB0_86:
	ld.global.u32 	%r89, [%rd1+8];
	setp.lt.s32 	%p89, %r89, 1;
	mov.f64 	%fd296, 0d0000000000000000;
	@%p89 bra 	$L__BB0_100;
	ld.u64 	%rd179, [%rd19+8];
	mul.wide.u32 	%rd180, %r314, 8;
	add.s64 	%rd181, %rd179, %rd180;
	ld.u64 	%rd11, [%rd181+8];
	ld.u64 	%rd182, [%rd38+8];
	ld.u64 	%rd12, [%rd182];
	setp.lt.u32 	%p90, %r89, 16;
	mov.f64 	%fd296, 0d0000000000000000;
	mov.b32 	%r317, 0;
	@%p90 bra 	$L__BB0_90;
	mov.f64 	%fd296, 0d0000000000000000;
	mov.b32 	%r315, 0;
$L__BB0_89:
	.pragma "nounroll";
	mul.wide.u32 	%rd183, %r315, 8;
	add.s64 	%rd184, %rd11, %rd183;
	ld.f64 	%fd178, [%rd184];
	add.s64 	%rd185, %rd12, %rd183;
	ld.f64 	%fd179, [%rd185];
	fma.rn.f64 	%fd180, %fd178, %fd179, %fd296;
	ld.f64 	%fd181, [%rd184+8];
	ld.f64 	%fd182, [%rd185+8];
	fma.rn.f64 	%fd183, %fd181, %fd182, %fd180;
	ld.f64 	%fd184, [%rd184+16];
	ld.f64 	%fd185, [%rd185+16];
	fma.rn.f64 	%fd186, %fd184, %fd185, %fd183;
	ld.f64 	%fd187, [%rd184+24];
	ld.f64 	%fd188, [%rd185+24];
	fma.rn.f64 	%fd189, %fd187, %fd188, %fd186;
	ld.f64 	%fd190, [%rd184+32];
	ld.f64 	%fd191, [%rd185+32];
	fma.rn.f64 	%fd192, %fd190, %fd191, %fd189;
	ld.f64 	%fd193, [%rd184+40];
	ld.f64 	%fd194, [%rd185+40];
	fma.rn.f64 	%fd195, %fd193, %fd194, %fd192;
	ld.f64 	%fd196, [%rd184+48];
	ld.f64 	%fd197, [%rd185+48];
	fma.rn.f64 	%fd198, %fd196, %fd197, %fd195;
	ld.f64 	%fd199, [%rd184+56];
	ld.f64 	%fd200, [%rd185+56];
	fma.rn.f64 	%fd201, %fd199, %fd200, %fd198;
	ld.f64 	%fd202, [%rd184+64];
	ld.f64 	%fd203, [%rd185+64];
	fma.rn.f64 	%fd204, %fd202, %fd203, %fd201;
	ld.f64 	%fd205, [%rd184+72];
	ld.f64 	%fd206, [%rd185+72];
	fma.rn.f64 	%fd207, %fd205, %fd206, %fd204;
	ld.f64 	%fd208, [%rd184+80];
	ld.f64 	%fd209, [%rd185+80];
	fma.rn.f64 	%fd210, %fd208, %fd209, %fd207;
	ld.f64 	%fd211, [%rd184+88];
	ld.f64 	%fd212, [%rd185+88];
	fma.rn.f64 	%fd213, %fd211, %fd212, %fd210;
	ld.f64 	%fd214, [%rd184+96];
	ld.f64 	%fd215, [%rd185+96];
	fma.rn.f64 	%fd216, %fd214, %fd215, %fd213;
	ld.f64 	%fd217, [%rd184+104];
	ld.f64 	%fd218, [%rd185+104];
	fma.rn.f64 	%fd219, %fd217, %fd218, %fd216;
	ld.f64 	%fd220, [%rd184+112];
	ld.f64 	%fd221, [%rd185+112];
	fma.rn.f64 	%fd222, %fd220, %fd221, %fd219;
	ld.f64 	%fd223, [%rd184+120];
	ld.f64 	%fd224, [%rd185+120];
	fma.rn.f64 	%fd296, %fd223, %fd224, %fd222;
	add.s32 	%r315, %r315, 16;
	and.b32  	%r317, %r89, 2147483632;
	setp.ne.s32 	%p91, %r315, %r317;
	@%p91 bra 	$L__BB0_89;
$L__BB0_90:
	and.b32  	%r94, %r89, 15;
	setp.eq.s32 	%p92, %r94, 0;
	@%p92 bra 	$L__BB0_100;
	setp.lt.u32 	%p93, %r94, 8;
	@%p93 bra 	$L__BB0_93;
	mul.wide.u32 	%rd186, %r317, 8;
	add.s64 	%rd187, %rd11, %rd186;
	ld.f64 	%fd226, [%rd187];
	add.s64 	%rd188, %rd12, %rd186;
	ld.f64 	%fd227, [%rd188];
	fma.rn.f64 	%fd228, %fd226, %fd227, %fd296;
	ld.f64 	%fd229, [%rd187+8];
	ld.f64 	%fd230, [%rd188+8];
	fma.rn.f64 	%fd231, %fd229, %fd230, %fd228;
	ld.f64 	%fd232, [%rd187+16];
	ld.f64 	%fd233, [%rd188+16];
	fma.rn.f64 	%fd234, %fd232, %fd233, %fd231;
	ld.f64 	%fd235, [%rd187+24];
	ld.f64 	%fd236, [%rd188+24];
	fma.rn.f64 	%fd237, %fd235, %fd236, %fd234;
	ld.f64 	%fd238, [%rd187+32];
	ld.f64 	%fd239, [%rd188+32];
	fma.rn.f64 	%fd240, %fd238, %fd239, %fd237;
	ld.f64 	%fd241, [%rd187+40];
	ld.f64 	%fd242, [%rd188+40];
	fma.rn.f64 	%fd243, %fd241, %fd242, %fd240;
	ld.f64 	%fd244, [%rd187+48];
	ld.f64 	%fd245, [%rd188+48];
	fma.rn.f64 	%fd246, %fd244, %fd245, %fd243;
	ld.f64 	%fd247, [%rd187+56];
	ld.f64 	%fd248, [%rd188+56];
	fma.rn.f64 	%fd296, %fd247, %fd248, %fd246;
	add.s32 	%r317, %r317, 8;
$L__BB0_93:
	and.b32  	%r97, %r89, 7;
	setp.eq.s32 	%p94, %r97, 0;
	@%p94 bra 	$L__BB0_100;
	and.b32  	%r98, %r89, 3;
	setp.lt.u32 	%p95, %r97, 4;
	@%p95 bra 	$L__BB0_96;
	mul.wide.u32 	%rd189, %r317, 8;
	add.s64 	%rd190, %rd11, %rd189;
	ld.f64 	%fd250, [%rd190];
	add.s64 	%rd191, %rd12, %rd189;
	ld.f64 	%fd251, [%rd191];
	fma.rn.f64 	%fd252, %fd250, %fd251, %fd296;
	ld.f64 	%fd253, [%rd190+8];
	ld.f64 	%fd254, [%rd191+8];
	fma.rn.f64 	%fd255, %fd253, %fd254, %fd252;
	ld.f64 	%fd256, [%rd190+16];
	ld.f64 	%fd257, [%rd191+16];
	fma.rn.f64 	%fd258, %fd256, %fd257, %fd255;
	ld.f64 	%fd259, [%rd190+24];
	ld.f64 	%fd260, [%rd191+24];
	fma.rn.f64 	%fd296, %fd259, %fd260, %fd258;
	add.s32 	%r317, %r317, 4;
$L__BB0_96:
	setp.eq.s32 	%p96, %r98, 0;
	@%p96 bra 	$L__BB0_100;
	mul.wide.u32 	%rd192, %r317, 8;
	add.s64 	%rd13, %rd11, %rd192;
	ld.f64 	%fd261, [%rd13];
	add.s64 	%rd14, %rd12, %rd192;
	ld.f64 	%fd262, [%rd14];
	fma.rn.f64 	%fd296, %fd261, %fd262, %fd296;
	setp.eq.s32 	%p97, %r98, 1;
	@%p97 bra 	$L__BB0_100;
	ld.f64 	%fd263, [%rd13+8];
	ld.f64 	%fd264, [%rd14+8];
	fma.rn.f64 	%fd296, %fd263, %fd264, %fd296;
	setp.eq.s32 	%p98, %r98, 2;
	@%p98 bra 	$L__BB0_100;
	ld.f64 	%fd265, [%rd13+16];
	ld.f64 	%fd266, [%rd14+16];
	fma.rn.f64 	%fd296, %fd265, %fd266, %fd296;
$L__BB0_100:
	ld.u64 	%rd193, [%rd80+8];
	mul.wide.u32 	%rd194, %r314, 8;
	add.s64 	%rd195, %rd193, %rd194;
	ld.f64 	%fd267, [%rd195];
	mov.f64 	%fd268, 0d3FF0000000000000;
	sub.f64 	%fd269, %fd268, %fd267;
	mul.f64 	%fd270, %fd267, %fd269;
	mul.f64 	%fd271, %fd296, %fd270;
	ld.u64 	%rd196, [%rd38];
	ld.u64 	%rd197, [%rd196];
	add.s64 	%rd198, %rd197, %rd194;
	st.f64 	[%rd198], %fd271;
	ld.global.u32 	%r258, [%rd1];
	setp.lt.s32 	%p99, %r258, 1;
	@%p99 bra 	$L__BB0_103;
	mov.b32 	%r319, 0;
$L__BB0_102:
	ld.u64 	%rd199, [%rd38];
	ld.u64 	%rd200, [%rd199];
	add.s64 	%rd202, %rd200, %rd194;
	ld.f64 	%fd272, [%rd202];
	ld.u64 	%rd203, [%rd80];
	mul.wide.u32 	%rd204, %r319, 8;
	add.s64 	%rd205, %rd203, %rd204;
	ld.f64 	%fd273, [%rd205];
	mul.f64 	%fd274, %fd272, %fd273;
	add.s32 	%r319, %r319, 1;
	add.s64 	%rd206, %rd199, %rd204;
	ld.u64 	%rd207, [%rd206+8];
	add.s64 	%rd208, %rd207, %rd194;
	st.f64 	[%rd208], %fd274;
	ld.global.u32 	%r260, [%rd1];
	setp.lt.s32 	%p100, %r319, %r260;
	@%p100 bra 	$L__BB0_102;
$L__BB0_103:
	add.s32 	%r314, %r314, 1;
	ld.global.u32 	%r261, [%rd1+4];
	setp.lt.s32 	%p101, %r314, %r261;
	@%p101 bra 	$L__BB0_86;
$L__BB0_104:
	bar.sync 	0;
	ld.global.u32 	%r324, [%rd1];
	setp.lt.s32 	%p102, %r324, 0;
	ld.global.u32 	%r331, [%rd1+4];
	@%p102 bra 	$L__BB0_111;
	mov.b32 	%r322, 0;
$L__BB0_106:
	setp.lt.s32 	%p103, %r331, 1;
	@%p103 bra 	$L__BB0_110;
	mov.b32 	%r323, 0;
$L__BB0_108:
	ld.u64 	%rd209, [%rd38];
	mul.wide.u32 	%rd210, %r322, 8;
	add.s64 	%rd211, %rd209, %rd210;
	ld.u64 	%rd212, [%rd211];
	mul.wide.u32 	%rd213, %r323, 8;
	add.s64 	%rd214, %rd212, %rd213;
	ld.f64 	%fd275, [%rd214];
	ld.u64 	%rd215, [%rd19];
	add.s64 	%rd216, %rd215, %rd210;
	ld.u64 	%rd217, [%rd216];
	add.s64 	%rd218, %rd217, %rd213;
	ld.f64 	%fd276, [%rd218];
	fma.rn.f64 	%fd277, %fd275, 0dBFE0000000000000, %fd276;
	st.f64 	[%rd218], %fd277;
	add.s32 	%r323, %r323, 1;
	ld.global.u32 	%r331, [%rd1+4];
	setp.lt.s32 	%p104, %r323, %r331;
	@%p104 bra 	$L__BB0_108;
	ld.global.u32 	%r324, [%rd1];
$L__BB0_110:
	add.s32 	%r115, %r322, 1;
	setp.lt.s32 	%p105, %r322, %r324;
	mov.u32 	%r322, %r115;
	@%p105 bra 	$L__BB0_106;
$L__BB0_111:
	setp.lt.s32 	%p106, %r331, 0;
	@%p106 bra 	$L__BB0_118;
	ld.global.u32 	%r332, [%rd1+8];
	mov.b32 	%r329, 0;
$L__BB0_113:
	setp.lt.s32 	%p107, %r332, 1;
	@%p107 bra 	$L__BB0_117;
	mov.b32 	%r330, 0;
$L__BB0_115:
	ld.u64 	%rd219, [%rd38+8];
	mul.wide.u32 	%rd220, %r329, 8;
	add.s64 	%rd221, %rd219, %rd220;
	ld.u64 	%rd222, [%rd221];
	mul.wide.u32 	%rd223, %r330, 8;
	add.s64 	%rd224, %rd222, %rd223;
	ld.f64 	%fd278, [%rd224];
	ld.u64 	%rd225, [%rd19+8];
	add.s64 	%rd226, %rd225, %rd220;
	ld.u64 	%rd227, [%rd226];
	add.s64 	%rd228, %rd227, %rd223;
	ld.f64 	%fd279, [%rd228];
	fma.rn.f64 	%fd280, %fd278, 0dBFE0000000000000, %fd279;
	st.f64 	[%rd228], %fd280;
	add.s32 	%r330, %r330, 1;
	ld.global.u32 	%r332, [%rd1+8];
	setp.lt.s32 	%p108, %r330, %r332;
	@%p108 bra 	$L__BB0_115;
	ld.global.u32 	%r331, [%rd1+4];
$L__BB0_117:
	add.s32 	%r127, %r329, 1;
	setp.lt.s32 	%p109, %r329, %r331;
	mov.u32 	%r329, %r127;
	@%p109 bra 	$L__BB0_113;
$L__BB0_118:
	add.s32 	%r291, %r291, 1;
	setp.ne.s32 	%p110, %r291, 25;
	@%p110 bra 	$L__BB0_22;
	mul.hi.u32 	%r266, %r289, 1374389535;
	shr.u32 	%r267, %r266, 5;
	mul.lo.s32 	%r268, %r267, 100;
	sub.s32 	%r269, %r289, %r268;
	mov.u32 	%r270, %ctaid.x;
	mov.u32 	%r271, %ntid.x;
	mov.u32 	%r272, %tid.x;
	mad.lo.s32 	%r273, %r270, %r271, %r272;
	or.b32  	%r274, %r269, %r273;
	setp.ne.s32 	%p111, %r274, 0;
	@%p111 bra 	$L__BB0_121;
	add.u64 	%rd229, %SP, 0;
	add.u64 	%rd230, %SPL, 0;
	st.local.f64 	[%rd230], %fd281;
	mov.u64 	%rd231, $str$1;
	cvta.global.u64 	%rd232, %rd231;
	{ // callseq 20, 0
	.param .b64 param0;
	st.param.b64 	[param0], %rd232;
	.param .b64 param1;
	st.param.b64 	[param1], %rd229;
	.param .b32 retval0;
	call.uni (retval0), 
	vprintf, 
	(
	param0, 
	param1
	);
	ld.param.b32 	%r275, [retval0];
	} // callseq 20
$L__BB0_121:
	add.s32 	%r289, %r289, 1;
	setp.ne.s32 	%p112, %r289, 200000;
	@%p112 bra 	$L__BB0_19;
	ret;
$L__BB0_123:
	ld.global.u32 	%r313, [%rd1+4];
	bra.uni 	$L__BB0_84;

}
.func  (.param .b64 func_retval0) __internal_accurate_pow(
	.param .b64 __internal_accurate_pow_param_0
)
{
	.reg .pred 	%p<8>;
	.reg .b32 	%r<49>;
	.reg .b32 	%f<3>;
	.reg .b64 	%fd<109>;

	ld.param.f64 	%fd10, [__internal_accurate_pow_param_0];
	{
	.reg .b32 %temp; 
	mov.b64 	{%temp, %r46}, %fd10;
	}
	{
	.reg .b32 %temp; 
	mov.b64 	{%r45, %temp}, %fd10;
	}
	shr.u32 	%r47, %r46, 20;
	setp.gt.u32 	%p1, %r46, 1048575;
	@%p1 bra 	$L__BB1_2;
	mul.f64 	%fd11, %fd10, 0d4350000000000000;
	{
	.reg .b32 %temp; 
	mov.b64 	{%temp, %r46}, %fd11;
	}
	{
	.reg .b32 %temp; 
	mov.b64 	{%r45, %temp}, %fd11;
	}
	shr.u32 	%r16, %r46, 20;
	add.s32 	%r47, %r16, -54;
$L__BB1_2:
	add.s32 	%r48, %r47, -1023;
	and.b32  	%r17, %r46, -2146435073;
	or.b32  	%r18, %r17, 1072693248;
	mov.b64 	%fd107, {%r45, %r18};
	setp.lt.u32 	%p2, %r18, 1073127583;
	@%p2 bra 	$L__BB1_4;
	{
	.reg .b32 %temp; 
	mov.b64 	{%r19, %temp}, %fd107;
	}
	{
	.reg .b32 %temp; 
	mov.b64 	{%temp, %r20}, %fd107;
	}
	add.s32 	%r21, %r20, -1048576;
	mov.b64 	%fd107, {%r19, %r21};
	add.s32 	%r48, %r47, -1022;
$L__BB1_4:
	add.f64 	%fd12, %fd107, 0dBFF0000000000000;
	add.f64 	%fd13, %fd107, 0d3FF0000000000000;
	rcp.approx.ftz.f64 	%fd14, %fd13;
	neg.f64 	%fd15, %fd13;
	fma.rn.f64 	%fd16, %fd15, %fd14, 0d3FF0000000000000;
	fma.rn.f64 	%fd17, %fd16, %fd16, %fd16;
	fma.rn.f64 	%fd18, %fd17, %fd14, %fd14;
	mul.f64 	%fd19, %fd12, %fd18;
	fma.rn.f64 	%fd20, %fd12, %fd18, %fd19;
	mul.f64 	%fd21, %fd20, %fd20;
	fma.rn.f64 	%fd22, %fd21, 0d3EB0F5FF7D2CAFE2, 0d3ED0F5D241AD3B5A;
	fma.rn.f64 	%fd23, %fd22, %fd21, 0d3EF3B20A75488A3F;
	fma.rn.f64 	%fd24, %fd23, %fd21, 0d3F1745CDE4FAECD5;
	fma.rn.f64 	%fd25, %fd24, %fd21, 0d3F3C71C7258A578B;
	fma.rn.f64 	%fd26, %fd25, %fd21, 0d3F6249249242B910;
	fma.rn.f64 	%fd27, %fd26, %fd21, 0d3F89999999999DFB;
	sub.f64 	%fd28, %fd12, %fd20;
	add.f64 	%fd29, %fd28, %fd28;
	neg.f64 	%fd30, %fd20;
	fma.rn.f64 	%fd31, %fd30, %fd12, %fd29;
	mul.f64 	%fd32, %fd18, %fd31;
	fma.rn.f64 	%fd33, %fd21, %fd27, 0d3FB5555555555555;
	mov.f64 	%fd34, 0d3FB5555555555555;
	sub.f64 	%fd35, %fd34, %fd33;
	fma.rn.f64 	%fd36, %fd21, %fd27, %fd35;
	add.f64 	%fd37, %fd36, 0dBC46A4CB00B9E7B0;
	add.f64 	%fd38, %fd33, %fd37;
	sub.f64 	%fd39, %fd33, %fd38;
	add.f64 	%fd40, %fd37, %fd39;
	mul.rn.f64 	%fd41, %fd20, %fd20;
	neg.f64 	%fd42, %fd41;
	fma.rn.f64 	%fd43, %fd20, %fd20, %fd42;
	{
	.reg .b32 %temp; 
	mov.b64 	{%r22, %temp}, %fd32;
	}
	{
	.reg .b32 %temp; 
	mov.b64 	{%temp, %r23}, %fd32;
	}
	add.s32 	%r24, %r23, 1048576;
	mov.b64 	%fd44, {%r22, %r24};
	fma.rn.f64 	%fd45, %fd20, %fd44, %fd43;
	mul.rn.f64 	%fd46, %fd41, %fd20;
	neg.f64 	%fd47, %fd46;
	fma.rn.f64 	%fd48, %fd41, %fd20, %fd47;
	fma.rn.f64 	%fd49, %fd41, %fd32, %fd48;
	fma.rn.f64 	%fd50, %fd45, %fd20, %fd49;
	mul.rn.f64 	%fd51, %fd38, %fd46;
	neg.f64 	%fd52, %fd51;
	fma.rn.f64 	%fd53, %fd38, %fd46, %fd52;
	fma.rn.f64 	%fd54, %fd38, %fd50, %fd53;
	fma.rn.f64 	%fd55, %fd40, %fd46, %fd54;
	add.f64 	%fd56, %fd51, %fd55;
	sub.f64 	%fd57, %fd51, %fd56;
	add.f64 	%fd58, %fd55, %fd57;
	add.f64 	%fd59, %fd20, %fd56;
	sub.f64 	%fd60, %fd20, %fd59;
	add.f64 	%fd61, %fd56, %fd60;
	add.f64 	%fd62, %fd58, %fd61;
	add.f64 	%fd63, %fd32, %fd62;
	add.f64 	%fd64, %fd59, %fd63;
	sub.f64 	%fd65, %fd59, %fd64;
	add.f64 	%fd66, %fd63, %fd65;
	xor.b32  	%r25, %r48, -2147483648;
	mov.b32 	%r26, 1127219200;
	mov.b64 	%fd67, {%r25, %r26};
	mov.b32 	%r27, -2147483648;
	mov.b64 	%fd68, {%r27, %r26};
	sub.f64 	%fd69, %fd67, %fd68;
	fma.rn.f64 	%fd70, %fd69, 0d3FE62E42FEFA39EF, %fd64;
	fma.rn.f64 	%fd71, %fd69, 0dBFE62E42FEFA39EF, %fd70;
	sub.f64 	%fd72, %fd71, %fd64;
	sub.f64 	%fd73, %fd66, %fd72;
	fma.rn.f64 	%fd74, %fd69, 0d3C7ABC9E3B39803F, %fd73;
	add.f64 	%fd75, %fd70, %fd74;
	sub.f64 	%fd76, %fd70, %fd75;
	add.f64 	%fd77, %fd74, %fd76;
	mov.f64 	%fd78, 0d4000000000000000;
	{
	.reg .b32 %temp; 
	mov.b64 	{%temp, %r28}, %fd78;
	}
	{
	.reg .b32 %temp; 
	mov.b64 	{%r29, %temp}, %fd78;
	}
	shl.b32 	%r30, %r28, 1;
	setp.gt.u32 	%p3, %r30, -33554433;
	and.b32  	%r31, %r28, -15728641;
	selp.b32 	%r32, %r31, %r28, %p3;
	mov.b64 	%fd79, {%r29, %r32};
	mul.rn.f64 	%fd80, %fd75, %fd79;
	neg.f64 	%fd81, %fd80;
	fma.rn.f64 	%fd82, %fd75, %fd79, %fd81;
	fma.rn.f64 	%fd83, %fd77, %fd79, %fd82;
	add.f64 	%fd4, %fd80, %fd83;
	sub.f64 	%fd84, %fd80, %fd4;
	add.f64 	%fd5, %fd83, %fd84;
	fma.rn.f64 	%fd85, %fd4, 0d3FF71547652B82FE, 0d4338000000000000;
	{
	.reg .b32 %temp; 
	mov.b64 	{%r13, %temp}, %fd85;
	}
	mov.f64 	%fd86, 0dC338000000000000;
	add.rn.f64 	%fd87, %fd85, %fd86;
	fma.rn.f64 	%fd88, %fd87, 0dBFE62E42FEFA39EF, %fd4;
	fma.rn.f64 	%fd89, %fd87, 0dBC7ABC9E3B39803F, %fd88;
	fma.rn.f64 	%fd90, %fd89, 0d3E5ADE1569CE2BDF, 0d3E928AF3FCA213EA;
	fma.rn.f64 	%fd91, %fd90, %fd89, 0d3EC71DEE62401315;
	fma.rn.f64 	%fd92, %fd91, %fd89, 0d3EFA01997C89EB71;
	fma.rn.f64 	%fd93, %fd92, %fd89, 0d3F2A01A014761F65;
	fma.rn.f64 	%fd94, %fd93, %fd89, 0d3F56C16C1852B7AF;
	fma.rn.f64 	%fd95, %fd94, %fd89, 0d3F81111111122322;
	fma.rn.f64 	%fd96, %fd95, %fd89, 0d3FA55555555502A1;
	fma.rn.f64 	%fd97, %fd96, %fd89, 0d3FC5555555555511;
	fma.rn.f64 	%fd98, %fd97, %fd89, 0d3FE000000000000B;
	fma.rn.f64 	%fd99, %fd98, %fd89, 0d3FF0000000000000;
	fma.rn.f64 	%fd100, %fd99, %fd89, 0d3FF0000000000000;
	{
	.reg .b32 %temp; 
	mov.b64 	{%r14, %temp}, %fd100;
	}
	{
	.reg .b32 %temp; 
	mov.b64 	{%temp, %r15}, %fd100;
	}
	shl.b32 	%r33, %r13, 20;
	add.s32 	%r34, %r33, %r15;
	mov.b64 	%fd108, {%r14, %r34};
	{
	.reg .b32 %temp; 
	mov.b64 	{%temp, %r35}, %fd4;
	}
	mov.b32 	%f2, %r35;
	abs.f32 	%f1, %f2;
	setp.lt.f32 	%p4, %f1, 0f4086232B;
	@%p4 bra 	$L__BB1_7;
	setp.lt.f64 	%p5, %fd4, 0d0000000000000000;
	add.f64 	%fd101, %fd4, 0d7FF0000000000000;
	selp.f64 	%fd108, 0d0000000000000000, %fd101, %p5;
	setp.geu.f32 	%p6, %f1, 0f40874800;
	@%p6 bra 	$L__BB1_7;
	shr.u32 	%r36, %r13, 31;
	add.s32 	%r37, %r13, %r36;
	shr.s32 	%r38, %r37, 1;
	shl.b32 	%r39, %r38, 20;
	add.s32 	%r40, %r15, %r39;
	mov.b64 	%fd102, {%r14, %r40};
	sub.s32 	%r41, %r13, %r38;
	shl.b32 	%r42, %r41, 20;
	add.s32 	%r43, %r42, 1072693248;
	mov.b32 	%r44, 0;
	mov.b64 	%fd103, {%r44, %r43};
	mul.f64 	%fd108, %fd103, %fd102;
$L__BB1_7:
	abs.f64 	%fd104, %fd108;
	setp.eq.f64 	%p7, %fd104, 0d7FF0000000000000;
	fma.rn.f64 	%fd105, %fd108, %fd5, %fd108;
	selp.f64 	%fd106, %fd108, %fd105, %p7;
	st.param.f64 	[func_retval0], %fd106;
	ret;

}


// ===== COMPILED SASS (sm_100) =====

	.target	sm_100

	.elftype	@"ET_EXEC"


//--------------------- .note.nv.tkinfo           --------------------------
	.section	.note.nv.tkinfo,"",@"SHT_NOTE"
	.sectionflags	@"SHF_NOTE_NV_TKINFO"
	.tkinfo
        /*0018*/ 	.word	0x00000002
        /*0030*/ 	.string	""
        /*0030*/ 	.string	"ptxas"
        /*0030*/ 	.string	"Cuda compilation tools, release 13.0, V13.0.88"
        /*0030*/ 	.string	"Build cuda_13.0.r13.0/compiler.36424714_0"
        /*0030*/ 	.string	"-arch sm_100 -m 64 "



//--------------------- .note.nv.cuinfo           --------------------------
	.section	.note.nv.cuinfo,"",@"SHT_NOTE"
	.sectionflags	@"SHF_NOTE_NV_CUINFO"
        /*0018*/ 	.short	0x0002
        /*001a*/ 	.short	0x0064
        /*001c*/ 	.short	0x0082
	.zero		2


//--------------------- .nv.info                  --------------------------
	.section	.nv.info,"",@"SHT_CUDA_INFO"
	.align	4


	//----- nvinfo : EIATTR_REGCOUNT
	.align		4
        /*0000*/ 	.byte	0x04, 0x2f
        /*0002*/ 	.short	(.L_3 - .L_2)
	.align		4
.L_2:
        /*0004*/ 	.word	index@(_Z8trainingPdPiS_S_)
        /*0008*/ 	.word	0x00000032


	//----- nvinfo : EIATTR_FRAME_SIZE
	.align		4
.L_3:
        /*000c*/ 	.byte	0x04, 0x11
        /*000e*/ 	.short	(.L_5 - .L_4)
	.align		4
.L_4:
        /*0010*/ 	.word	index@($_Z8trainingPdPiS_S_$__internal_accurate_pow)
        /*0014*/ 	.word	0x00000008


	//----- nvinfo : EIATTR_FRAME_SIZE
	.align		4
.L_5:
        /*0018*/ 	.byte	0x04, 0x11
        /*001a*/ 	.short	(.L_7 - .L_6)
	.align		4
.L_6:
        /*001c*/ 	.word	index@($__internal_0_$__cuda_sm20_dblrcp_rn_slowpath_v3)
        /*0020*/ 	.word	0x00000008


	//----- nvinfo : EIATTR_FRAME_SIZE
	.align		4
.L_7:
        /*0024*/ 	.byte	0x04, 0x11
        /*0026*/ 	.short	(.L_9 - .L_8)
	.align		4
.L_8:
        /*0028*/ 	.word	index@(_Z8trainingPdPiS_S_)
        /*002c*/ 	.word	0x00000008


	//----- nvinfo : EIATTR_MIN_STACK_SIZE
	.align		4
.L_9:
        /*0030*/ 	.byte	0x04, 0x12
        /*0032*/ 	.short	(.L_11 - .L_10)
	.align		4
.L_10:
        /*0034*/ 	.word	index@(_Z8trainingPdPiS_S_)
        /*0038*/ 	.word	0x00000008
.L_11:


//--------------------- .nv.compat                --------------------------
	.section	.nv.compat,"",@"SHT_CUDA_COMPAT_INFO"
	.align	4
        /*0000*/ 	.byte	0x02, 0x09, 0x00, 0x00, 0x02, 0x02, 0x01, 0x00, 0x02, 0x05, 0x05, 0x00, 0x03, 0x07, 0x01, 0x01
        /*0010*/ 	.byte	0x02, 0x03, 0x00, 0x00, 0x02, 0x06, 0x01, 0x00, 0x04, 0x0b, 0x08, 0x00, 0x01, 0x00, 0x00, 0x00
        /*0020*/ 	.byte	0x00, 0x00, 0x00, 0x00


//--------------------- .nv.info._Z8trainingPdPiS_S_ --------------------------
	.section	.nv.info._Z8trainingPdPiS_S_,"",@"SHT_CUDA_INFO"
	.sectionflags	@""
	.align	4


	//----- nvinfo : EIATTR_CUDA_API_VERSION
	.align		4
        /*0000*/ 	.byte	0x04, 0x37
        /*0002*/ 	.short	(.L_13 - .L_12)
.L_12:
        /*0004*/ 	.word	0x00000082


	//----- nvinfo : EIATTR_KPARAM_INFO
	.align		4
.L_13:
        /*0008*/ 	.byte	0x04, 0x17
        /*000a*/ 	.short	(.L_15 - .L_14)
.L_14:
        /*000c*/ 	.word	0x00000000
        /*0010*/ 	.short	0x0003
        /*0012*/ 	.short	0x0018
        /*0014*/ 	.byte	0x00, 0xf5, 0x21, 0x00


	//----- nvinfo : EIATTR_KPARAM_INFO
	.align		4
.L_15:
        /*0018*/ 	.byte	0x04, 0x17
        /*001a*/ 	.short	(.L_17 - .L_16)
.L_16:
        /*001c*/ 	.word	0x00000000
        /*0020*/ 	.short	0x0002
        /*0022*/ 	.short	0x0010
        /*0024*/ 	.byte	0x00, 0xf5, 0x21, 0x00


	//----- nvinfo : EIATTR_KPARAM_INFO
	.align		4
.L_17:
        /*0028*/ 	.byte	0x04, 0x17
        /*002a*/ 	.short	(.L_19 - .L_18)
.L_18:
        /*002c*/ 	.word	0x00000000
        /*0030*/ 	.short	0x0001
        /*0032*/ 	.short	0x0008
        /*0034*/ 	.byte	0x00, 0xf5, 0x21, 0x00


	//----- nvinfo : EIATTR_KPARAM_INFO
	.align		4
.L_19:
        /*0038*/ 	.byte	0x04, 0x17
        /*003a*/ 	.short	(.L_21 - .L_20)
.L_20:
        /*003c*/ 	.word	0x00000000
        /*0040*/ 	.short	0x0000
        /*0042*/ 	.short	0x0000
        /*0044*/ 	.byte	0x00, 0xf5, 0x21, 0x00


	//----- nvinfo : EIATTR_SPARSE_MMA_MASK
	.align		4
.L_21:
        /*0048*/ 	.byte	0x03, 0x50
        /*004a*/ 	.short	0x0000


	//----- nvinfo : EIATTR_MAXREG_COUNT
	.align		4
        /*004c*/ 	.byte	0x03, 0x1b
        /*004e*/ 	.short	0x00ff


	//----- nvinfo : EIATTR_NUM_BARRIERS
	.align		4
        /*0050*/ 	.byte	0x02, 0x4c
        /*0052*/ 	.byte	0x01
	.zero		1


	//----- nvinfo : EIATTR_EXTERNS
	.align		4
        /*0054*/ 	.byte	0x04, 0x0f
        /*0056*/ 	.short	(.L_23 - .L_22)


	//   ....[0]....
	.align		4
.L_22:
        /*0058*/ 	.word	index@(vprintf)


	//   ....[1]....
	.align		4
        /*005c*/ 	.word	index@(malloc)


	//----- nvinfo : EIATTR_MERCURY_ISA_VERSION
	.align		4
.L_23:
        /*0060*/ 	.byte	0x03, 0x5f
        /*0062*/ 	.short	0x0101


	//----- nvinfo : EIATTR_VRC_CTA_INIT_COUNT
	.align		4
        /*0064*/ 	.byte	0x02, 0x4a
	.zero		1
	.zero		1


	//----- nvinfo : EIATTR_SYSCALL_OFFSETS
	.align		4
        /*0068*/ 	.byte	0x04, 0x46
        /*006a*/ 	.short	(.L_25 - .L_24)


	//   ....[0]....
.L_24:
        /*006c*/ 	.word	0x000000c0


	//   ....[1]....
        /*0070*/ 	.word	0x00000180


	//   ....[2]....
        /*0074*/ 	.word	0x00000330


	//   ....[3]....
        /*0078*/ 	.word	0x000004d0


	//   ....[4]....
        /*007c*/ 	.word	0x00000590


	//   ....[5]....
        /*0080*/ 	.word	0x00000660


	//   ....[6]....
        /*0084*/ 	.word	0x00000860


	//   ....[7]....
        /*0088*/ 	.word	0x00000930


	//   ....[8]....
        /*008c*/ 	.word	0x00000b20


	//   ....[9]....
        /*0090*/ 	.word	0x00000bc0


	//   ....[10]....
        /*0094*/ 	.word	0x00000c50


	//   ....[11]....
        /*0098*/ 	.word	0x00000cd0


	//   ....[12]....
        /*009c*/ 	.word	0x00000d70


	//   ....[13]....
        /*00a0*/ 	.word	0x00000e00


	//   ....[14]....
        /*00a4*/ 	.word	0x00000e90


	//   ....[15]....
        /*00a8*/ 	.word	0x00000ff0


	//   ....[16]....
        /*00ac*/ 	.word	0x00004110


	//----- nvinfo : EIATTR_EXIT_INSTR_OFFSETS
	.align		4
.L_25:
        /*00b0*/ 	.byte	0x04, 0x1c
        /*00b2*/ 	.short	(.L_27 - .L_26)


	//   ....[0]....
.L_26:
        /*00b4*/ 	.word	0x00004160


	//----- nvinfo : EIATTR_CRS_STACK_SIZE
	.align		4
.L_27:
        /*00b8*/ 	.byte	0x04, 0x1e
        /*00ba*/ 	.short	(.L_29 - .L_28)
.L_28:
        /*00bc*/ 	.word	0x00000000


	//----- nvinfo : EIATTR_CBANK_PARAM_SIZE
	.align		4
.L_29:
        /*00c0*/ 	.byte	0x03, 0x19
        /*00c2*/ 	.short	0x0020


	//----- nvinfo : EIATTR_PARAM_CBANK
	.align		4
        /*00c4*/ 	.byte	0x04, 0x0a
        /*00c6*/ 	.short	(.L_31 - .L_30)
	.align		4
.L_30:
        /*00c8*/ 	.word	index@(.nv.constant0._Z8trainingPdPiS_S_)
        /*00cc*/ 	.short	0x0380
        /*00ce*/ 	.short	0x0020


	//----- nvinfo : EIATTR_SW_WAR
	.align		4
.L_31:
        /*00d0*/ 	.byte	0x04, 0x36
        /*00d2*/ 	.short	(.L_33 - .L_32)
.L_32:
        /*00d4*/ 	.word	0x00000008
.L_33:


//--------------------- .nv.callgraph             --------------------------
	.section	.nv.callgraph,"",@"SHT_CUDA_CALLGRAPH"
	.align	4
	.sectionentsize	8
	.align		4
        /*0000*/ 	.word	0x00000000
	.align		4
        /*0004*/ 	.word	0xffffffff
	.align		4
        /*0008*/ 	.word	index@(_Z8trainingPdPiS_S_)
	.align		4
        /*000c*/ 	.word	index@(vprintf)
	.align		4
        /*0010*/ 	.word	index@(_Z8trainingPdPiS_S_)
	.align		4
        /*0014*/ 	.word	index@(malloc)
	.align		4
        /*0018*/ 	.word	0x00000000
	.align		4
        /*001c*/ 	.word	0xfffffffe
	.align		4
        /*0020*/ 	.word	0x00000000
	.align		4
        /*0024*/ 	.word	0xfffffffd
	.align		4
        /*0028*/ 	.word	0x00000000
	.align		4
        /*002c*/ 	.word	0xfffffffc


//--------------------- .nv.constant4             --------------------------
	.section	.nv.constant4,"a",@progbits
	.align	8
	.align		8
.nv.constant4:
        /*0000*/ 	.dword	vprintf
	.align		8
        /*0008*/ 	.dword	malloc
	.align		8
        /*0010*/ 	.dword	$str
	.align		8
        /*0018*/ 	.dword	$str$1


//--------------------- .text._Z8trainingPdPiS_S_ --------------------------
	.section	.text._Z8trainingPdPiS_S_,"ax",@progbits
	.align	128
        .global         _Z8trainingPdPiS_S_
        .type           _Z8trainingPdPiS_S_,@function
        .size           _Z8trainingPdPiS_S_,(.L_x_115 - _Z8trainingPdPiS_S_)
        .other          _Z8trainingPdPiS_S_,@"STO_CUDA_ENTRY STV_DEFAULT"
_Z8trainingPdPiS_S_:
.text._Z8trainingPdPiS_S_:
[----:B------:R-:W0:Y:S01]  /*0000*/  LDC R1, c[0x0][0x37c] ;  /* 0x0000df00ff017b82 */ /* 0x000e220000000800 */
[----:B------:R-:W-:Y:S01]  /*0010*/  MOV R16, 0x8 ;  /* 0x0000000800107802 */ /* 0x000fe20000000f00 */
[----:B------:R-:W1:Y:S01]  /*0020*/  LDCU UR4, c[0x0][0x2f8] ;  /* 0x00005f00ff0477ac */ /* 0x000e620008000800 */
[----:B0-----:R-:W-:-:S05]  /*0030*/  VIADD R1, R1, 0xfffffff8 ;  /* 0xfffffff801017836 */ /* 0x001fca0000000000 */
[----:B------:R0:W2:Y:S01]  /*0040*/  LDC.64 R6, c[0x4][R16] ;  /* 0x0100000010067b82 */ /* 0x0000a20000000a00 */
[----:B------:R-:W3:Y:S01]  /*0050*/  LDCU UR5, c[0x0][0x2fc] ;  /* 0x00005f80ff0577ac */ /* 0x000ee20008000800 */
[----:B------:R-:W-:Y:S02]  /*0060*/  IMAD.MOV.U32 R4, RZ, RZ, 0x10 ;  /* 0x00000010ff047424 */ /* 0x000fe400078e00ff */
[----:B------:R-:W-:Y:S01]  /*0070*/  IMAD.MOV.U32 R5, RZ, RZ, RZ ;  /* 0x000000ffff057224 */ /* 0x000fe200078e00ff */
[----:B------:R-:W4:Y:S01]  /*0080*/  LDCU.64 UR36, c[0x0][0x358] ;  /* 0x00006b00ff2477ac */ /* 0x000f220008000a00 */
[----:B-1----:R-:W-:-:S04]  /*0090*/  IADD3 R2, P0, PT, R1, UR4, RZ ;  /* 0x0000000401027c10 */ /* 0x002fc8000ff1e0ff */
[----:B0--3--:R-:W-:-:S09]  /*00a0*/  IADD3.X R26, PT, PT, RZ, UR5, RZ, P0, !PT ;  /* 0x00000005ff1a7c10 */ /* 0x009fd200087fe4ff */
[----:B------:R-:W-:-:S07]  /*00b0*/  LEPC R20, `(.L_x_0) ;  /* 0x000000001014794e */ /* 0x000fce0000000000 */
[----:B--2-4-:R-:W-:Y:S05]  /*00c0*/  CALL.ABS.NOINC R6 ;  /* 0x0000000006007343 */ /* 0x014fea0003c00000 */
.L_x_0:
[----:B------:R-:W0:Y:S02]  /*00d0*/  LDC.64 R6, c[0x0][0x388] ;  /* 0x0000e200ff067b82 */ /* 0x000e240000000a00 */
[----:B0-----:R-:W2:Y:S01]  /*00e0*/  LDG.E R7, desc[UR36][R6.64] ;  /* 0x0000002406077981 */ /* 0x001ea2000c1e1900 */
[----:B------:R-:W-:-:S05]  /*00f0*/  IMAD.MOV.U32 R8, RZ, RZ, 0x8 ;  /* 0x00000008ff087424 */ /* 0x000fca00078e00ff */
[----:B------:R0:W1:Y:S01]  /*0100*/  LDC.64 R10, c[0x4][R16] ;  /* 0x01000000100a7b82 */ /* 0x0000620000000a00 */
[----:B------:R-:W-:Y:S01]  /*0110*/  IMAD.MOV.U32 R9, RZ, RZ, 0x0 ;  /* 0x00000000ff097424 */ /* 0x000fe200078e00ff */
[----:B------:R-:W-:Y:S01]  /*0120*/  MOV R17, R5 ;  /* 0x0000000500117202 */ /* 0x000fe20000000f00 */
[----:B0-----:R-:W-:Y:S02]  /*0130*/  IMAD.MOV.U32 R16, RZ, RZ, R4 ;  /* 0x000000ffff107224 */ /* 0x001fe400078e0004 */
[----:B--2---:R-:W-:-:S04]  /*0140*/  IMAD.WIDE R8, R7, 0x8, R8 ;  /* 0x0000000807087825 */ /* 0x004fc800078e0208 */
[----:B------:R-:W-:Y:S02]  /*0150*/  IMAD.MOV.U32 R4, RZ, RZ, R8 ;  /* 0x000000ffff047224 */ /* 0x000fe400078e0008 */
[----:B-1----:R-:W-:-:S07]  /*0160*/  IMAD.MOV.U32 R5, RZ, RZ, R9 ;  /* 0x000000ffff057224 */ /* 0x002fce00078e0009 */
[----:B------:R-:W-:-:S07]  /*0170*/  LEPC R20, `(.L_x_1) ;  /* 0x000000001014794e */ /* 0x000fce0000000000 */
[----:B------:R-:W-:Y:S05]  /*0180*/  CALL.ABS.NOINC R10 ;  /* 0x000000000a007343 */ /* 0x000fea0003c00000 */
.L_x_1:
[----:B------:R-:W0:Y:S01]  /*0190*/  LDC.64 R6, c[0x0][0x388] ;  /* 0x0000e200ff067b82 */ /* 0x000e220000000a00 */
[----:B------:R1:W-:Y:S04]  /*01a0*/  ST.E.64 desc[UR36][R16.64], R4 ;  /* 0x0000000410007985 */ /* 0x0003e8000c101b24 */
[----:B0-----:R-:W2:Y:S02]  /*01b0*/  LDG.E R0, desc[UR36][R6.64] ;  /* 0x0000002406007981 */ /* 0x001ea4000c1e1900 */
[----:B--2---:R-:W-:-:S13]  /*01c0*/  ISETP.GE.AND P0, PT, R0, RZ, PT ;  /* 0x000000ff0000720c */ /* 0x004fda0003f06270 */
[----:B-1----:R-:W-:Y:S05]  /*01d0*/  @!P0 BRA `(.L_x_2) ;  /* 0x0000000000388947 */ /* 0x002fea0003800000 */
[----:B------:R-:W0:Y:S01]  /*01e0*/  LDC.64 R10, c[0x0][0x380] ;  /* 0x0000e000ff0a7b82 */ /* 0x000e220000000a00 */
[----:B------:R-:W-:Y:S01]  /*01f0*/  BSSY.RECONVERGENT B0, `(.L_x_2) ;  /* 0x000000c000007945 */ /* 0x000fe20003800200 */
[----:B------:R-:W-:-:S07]  /*0200*/  IMAD.MOV.U32 R3, RZ, RZ, RZ ;  /* 0x000000ffff037224 */ /* 0x000fce00078e00ff */
.L_x_3:
[----:B------:R-:W2:Y:S04]  /*0210*/  LDG.E R0, desc[UR36][R6.64+0x4] ;  /* 0x0000042406007981 */ /* 0x000ea8000c1e1900 */
[----:B------:R-:W3:Y:S01]  /*0220*/  LD.E.64 R4, desc[UR36][R16.64] ;  /* 0x0000002410047980 */ /* 0x000ee2000c101b00 */
[----:B--2---:R-:W-:Y:S02]  /*0230*/  IMAD R13, R0, R3, RZ ;  /* 0x00000003000d7224 */ /* 0x004fe400078e02ff */
[----:B---3--:R-:W-:-:S04]  /*0240*/  IMAD.WIDE.U32 R8, R3, 0x8, R4 ;  /* 0x0000000803087825 */ /* 0x008fc800078e0004 */
[----:B0-----:R-:W-:-:S05]  /*0250*/  IMAD.WIDE R4, R13, 0x8, R10 ;  /* 0x000000080d047825 */ /* 0x001fca00078e020a */
[----:B------:R1:W-:Y:S04]  /*0260*/  ST.E.64 desc[UR36][R8.64], R4 ;  /* 0x0000000408007985 */ /* 0x0003e8000c101b24 */
[----:B------:R-:W2:Y:S02]  /*0270*/  LDG.E R0, desc[UR36][R6.64] ;  /* 0x0000002406007981 */ /* 0x000ea4000c1e1900 */
[C---:B--2---:R-:W-:Y:S02]  /*0280*/  ISETP.GE.AND P0, PT, R3.reuse, R0, PT ;  /* 0x000000000300720c */ /* 0x044fe40003f06270 */
[----:B------:R-:W-:-:S11]  /*0290*/  IADD3 R3, PT, PT, R3, 0x1, RZ ;  /* 0x0000000103037810 */ /* 0x000fd60007ffe0ff */
[----:B-1----:R-:W-:Y:S05]  /*02a0*/  @!P0 BRA `(.L_x_3) ;  /* 0xfffffffc00d88947 */ /* 0x002fea000383ffff */
[----:B------:R-:W-:Y:S05]  /*02b0*/  BSYNC.RECONVERGENT B0 ;  /* 0x0000000000007941 */ /* 0x000fea0003800200 */
.L_x_2:
[----:B------:R-:W2:Y:S01]  /*02c0*/  LDG.E R7, desc[UR36][R6.64+0x4] ;  /* 0x0000042406077981 */ /* 0x000ea2000c1e1900 */
[----:B------:R-:W-:Y:S01]  /*02d0*/  MOV R0, 0x8 ;  /* 0x0000000800007802 */ /* 0x000fe20000000f00 */
[----:B------:R-:W-:Y:S02]  /*02e0*/  IMAD.MOV.U32 R4, RZ, RZ, 0x8 ;  /* 0x00000008ff047424 */ /* 0x000fe400078e00ff */
[----:B------:R-:W-:Y:S01]  /*02f0*/  IMAD.MOV.U32 R5, RZ, RZ, 0x0 ;  /* 0x00000000ff057424 */ /* 0x000fe200078e00ff */
[----:B------:R0:W1:Y:S02]  /*0300*/  LDC.64 R8, c[0x4][R0] ;  /* 0x0100000000087b82 */ /* 0x0000640000000a00 */
[----:B012---:R-:W-:-:S07]  /*0310*/  IMAD.WIDE R4, R7, 0x8, R4 ;  /* 0x0000000807047825 */ /* 0x007fce00078e0204 */
[----:B------:R-:W-:-:S07]  /*0320*/  LEPC R20, `(.L_x_4) ;  /* 0x000000001014794e */ /* 0x000fce0000000000 */
[----:B------:R-:W-:Y:S05]  /*0330*/  CALL.ABS.NOINC R8 ;  /* 0x0000000008007343 */ /* 0x000fea0003c00000 */
.L_x_4:
[----:B------:R-:W0:Y:S01]  /*0340*/  LDC.64 R10, c[0x0][0x388] ;  /* 0x0000e200ff0a7b82 */ /* 0x000e220000000a00 */
[----:B------:R1:W-:Y:S04]  /*0350*/  ST.E.64 desc[UR36][R16.64+0x8], R4 ;  /* 0x0000080410007985 */ /* 0x0003e8000c101b24 */
[----:B0-----:R-:W2:Y:S01]  /*0360*/  LDG.E R0, desc[UR36][R10.64+0x4] ;  /* 0x000004240a007981 */ /* 0x001ea2000c1e1900 */
[----:B------:R-:W-:-:S04]  /*0370*/  MOV R18, 0x8 ;  /* 0x0000000800127802 */ /* 0x000fc80000000f00 */
[----:B------:R1:W0:Y:S01]  /*0380*/  LDC.64 R6, c[0x4][R18] ;  /* 0x0100000012067b82 */ /* 0x0002220000000a00 */
[----:B--2---:R-:W-:-:S13]  /*0390*/  ISETP.GE.AND P0, PT, R0, RZ, PT ;  /* 0x000000ff0000720c */ /* 0x004fda0003f06270 */
[----:B01----:R-:W-:Y:S05]  /*03a0*/  @!P0 BRA `(.L_x_5) ;  /* 0x00000000003c8947 */ /* 0x003fea0003800000 */
[----:B------:R-:W0:Y:S01]  /*03b0*/  LDC.64 R12, c[0x0][0x380] ;  /* 0x0000e000ff0c7b82 */ /* 0x000e220000000a00 */
[----:B------:R-:W-:Y:S01]  /*03c0*/  BSSY.RECONVERGENT B0, `(.L_x_5) ;  /* 0x000000d000007945 */ /* 0x000fe20003800200 */
[----:B------:R-:W-:-:S07]  /*03d0*/  IMAD.MOV.U32 R3, RZ, RZ, RZ ;  /* 0x000000ffff037224 */ /* 0x000fce00078e00ff */
.L_x_6:
[----:B------:R-:W2:Y:S04]  /*03e0*/  LDG.E R8, desc[UR36][R10.64+0x8] ;  /* 0x000008240a087981 */ /* 0x000ea8000c1e1900 */
[----:B------:R-:W3:Y:S01]  /*03f0*/  LD.E.64 R4, desc[UR36][R16.64+0x8] ;  /* 0x0000082410047980 */ /* 0x000ee2000c101b00 */
[----:B------:R-:W-:-:S05]  /*0400*/  IADD3 R9, PT, PT, R3, R0, RZ ;  /* 0x0000000003097210 */ /* 0x000fca0007ffe0ff */
[----:B--2---:R-:W-:Y:S02]  /*0410*/  IMAD R15, R8, R9, RZ ;  /* 0x00000009080f7224 */ /* 0x004fe400078e02ff */
[----:B---3--:R-:W-:-:S04]  /*0420*/  IMAD.WIDE.U32 R8, R3, 0x8, R4 ;  /* 0x0000000803087825 */ /* 0x008fc800078e0004 */
[----:B0-----:R-:W-:-:S05]  /*0430*/  IMAD.WIDE R4, R15, 0x8, R12 ;  /* 0x000000080f047825 */ /* 0x001fca00078e020c */
[----:B------:R1:W-:Y:S04]  /*0440*/  ST.E.64 desc[UR36][R8.64], R4 ;  /* 0x0000000408007985 */ /* 0x0003e8000c101b24 */
[----:B------:R-:W2:Y:S02]  /*0450*/  LDG.E R0, desc[UR36][R10.64+0x4] ;  /* 0x000004240a007981 */ /* 0x000ea4000c1e1900 */
[C---:B--2---:R-:W-:Y:S01]  /*0460*/  ISETP.GE.AND P0, PT, R3.reuse, R0, PT ;  /* 0x000000000300720c */ /* 0x044fe20003f06270 */
[----:B------:R-:W-:-:S12]  /*0470*/  VIADD R3, R3, 0x1 ;  /* 0x0000000103037836 */ /* 0x000fd80000000000 */
[----:B-1----:R-:W-:Y:S05]  /*0480*/  @!P0 BRA `(.L_x_6) ;  /* 0xfffffffc00d48947 */ /* 0x002fea000383ffff */
[----:B------:R-:W-:Y:S05]  /*0490*/  BSYNC.RECONVERGENT B0 ;  /* 0x0000000000007941 */ /* 0x000fea0003800200 */
.L_x_5:
[----:B------:R-:W-:Y:S02]  /*04a0*/  IMAD.MOV.U32 R4, RZ, RZ, 0x10 ;  /* 0x00000010ff047424 */ /* 0x000fe400078e00ff */
[----:B------:R-:W-:-:S07]  /*04b0*/  IMAD.MOV.U32 R5, RZ, RZ, RZ ;  /* 0x000000ffff057224 */ /* 0x000fce00078e00ff */
[----:B------:R-:W-:-:S07]  /*04c0*/  LEPC R20, `(.L_x_7) ;  /* 0x000000001014794e */ /* 0x000fce0000000000 */
[----:B------:R-:W-:Y:S05]  /*04d0*/  CALL.ABS.NOINC R6 ;  /* 0x0000000006007343 */ /* 0x000fea0003c00000 */
.L_x_7:
[----:B------:R-:W0:Y:S02]  /*04e0*/  LDC.64 R8, c[0x0][0x388] ;  /* 0x0000e200ff087b82 */ /* 0x000e240000000a00 */
[----:B0-----:R-:W2:Y:S01]  /*04f0*/  LDG.E R9, desc[UR36][R8.64] ;  /* 0x0000002408097981 */ /* 0x001ea2000c1e1900 */
[----:B------:R-:W-:Y:S02]  /*0500*/  HFMA2 R6, -RZ, RZ, 0, 4.76837158203125e-07 ;  /* 0x00000008ff067431 */ /* 0x000fe400000001ff */
[----:B------:R-:W-:-:S03]  /*0510*/  IMAD.MOV.U32 R7, RZ, RZ, 0x0 ;  /* 0x00000000ff077424 */ /* 0x000fc600078e00ff */
[----:B------:R0:W1:Y:S01]  /*0520*/  LDC.64 R10, c[0x4][R18] ;  /* 0x01000000120a7b82 */ /* 0x0000620000000a00 */
[----:B------:R-:W-:Y:S02]  /*0530*/  IMAD.MOV.U32 R19, RZ, RZ, R5 ;  /* 0x000000ffff137224 */ /* 0x000fe400078e0005 */
[----:B0-----:R-:W-:Y:S02]  /*0540*/  IMAD.MOV.U32 R18, RZ, RZ, R4 ;  /* 0x000000ffff127224 */ /* 0x001fe400078e0004 */
[----:B--2---:R-:W-:-:S04]  /*0550*/  IMAD.WIDE R6, R9, 0x8, R6 ;  /* 0x0000000809067825 */ /* 0x004fc800078e0206 */
[----:B------:R-:W-:Y:S01]  /*0560*/  IMAD.MOV.U32 R5, RZ, RZ, R7 ;  /* 0x000000ffff057224 */ /* 0x000fe200078e0007 */
[----:B-1----:R-:W-:-:S07]  /*0570*/  MOV R4, R6 ;  /* 0x0000000600047202 */ /* 0x002fce0000000f00 */
[----:B------:R-:W-:-:S07]  /*0580*/  LEPC R20, `(.L_x_8) ;  /* 0x000000001014794e */ /* 0x000fce0000000000 */
[----:B------:R-:W-:Y:S05]  /*0590*/  CALL.ABS.NOINC R10 ;  /* 0x000000000a007343 */ /* 0x000fea0003c00000 */
.L_x_8:
[----:B------:R-:W0:Y:S01]  /*05a0*/  LDC.64 R6, c[0x0][0x388] ;  /* 0x0000e200ff067b82 */ /* 0x000e220000000a00 */
[----:B------:R1:W-:Y:S04]  /*05b0*/  ST.E.64 desc[UR36][R18.64], R4 ;  /* 0x0000000412007985 */ /* 0x0003e8000c101b24 */
[----:B0-----:R-:W2:Y:S04]  /*05c0*/  LDG.E R0, desc[UR36][R6.64] ;  /* 0x0000002406007981 */ /* 0x001ea8000c1e1900 */
[----:B------:R1:W5:Y:S01]  /*05d0*/  LDG.E R3, desc[UR36][R6.64+0x4] ;  /* 0x0000042406037981 */ /* 0x000362000c1e1900 */
[----:B--2---:R-:W-:-:S13]  /*05e0*/  ISETP.GE.AND P0, PT, R0, RZ, PT ;  /* 0x000000ff0000720c */ /* 0x004fda0003f06270 */
[----:B-1----:R-:W-:Y:S05]  /*05f0*/  @!P0 BRA `(.L_x_9) ;  /* 0x0000000000808947 */ /* 0x002fea0003800000 */
[----:B------:R-:W-:Y:S01]  /*0600*/  BSSY.RECONVERGENT B6, `(.L_x_9) ;  /* 0x000001f000067945 */ /* 0x000fe20003800200 */
[----:B------:R-:W-:-:S07]  /*0610*/  IMAD.MOV.U32 R22, RZ, RZ, RZ ;  /* 0x000000ffff167224 */ /* 0x000fce00078e00ff */
.L_x_14:
[----:B------:R-:W-:Y:S01]  /*0620*/  MOV R0, 0x8 ;  /* 0x0000000800007802 */ /* 0x000fe20000000f00 */
[----:B-----5:R-:W-:-:S03]  /*0630*/  IMAD.WIDE R4, R3, 0x8, RZ ;  /* 0x0000000803047825 */ /* 0x020fc600078e02ff */
[----:B------:R0:W1:Y:S04]  /*0640*/  LDC.64 R6, c[0x4][R0] ;  /* 0x0100000000067b82 */ /* 0x0000680000000a00 */
[----:B------:R-:W-:-:S07]  /*0650*/  LEPC R20, `(.L_x_10) ;  /* 0x000000001014794e */ /* 0x000fce0000000000 */
[----:B01----:R-:W-:Y:S05]  /*0660*/  CALL.ABS.NOINC R6 ;  /* 0x0000000006007343 */ /* 0x003fea0003c00000 */
.L_x_10:
[----:B------:R-:W2:Y:S01]  /*0670*/  LD.E.64 R6, desc[UR36][R18.64] ;  /* 0x0000002412067980 */ /* 0x000ea2000c101b00 */
[----:B------:R-:W0:Y:S01]  /*0680*/  LDC.64 R8, c[0x0][0x388] ;  /* 0x0000e200ff087b82 */ /* 0x000e220000000a00 */
[----:B--2---:R-:W-:-:S05]  /*0690*/  IMAD.WIDE.U32 R6, R22, 0x8, R6 ;  /* 0x0000000816067825 */ /* 0x004fca00078e0006 */
[----:B------:R1:W-:Y:S04]  /*06a0*/  ST.E.64 desc[UR36][R6.64], R4 ;  /* 0x0000000406007985 */ /* 0x0003e8000c101b24 */
[----:B0-----:R-:W2:Y:S02]  /*06b0*/  LDG.E R3, desc[UR36][R8.64+0x4] ;  /* 0x0000042408037981 */ /* 0x001ea4000c1e1900 */
[----:B--2---:R-:W-:-:S13]  /*06c0*/  ISETP.GE.AND P0, PT, R3, 0x1, PT ;  /* 0x000000010300780c */ /* 0x004fda0003f06270 */
[----:B-1----:R-:W-:Y:S05]  /*06d0*/  @!P0 BRA `(.L_x_11) ;  /* 0x0000000000348947 */ /* 0x002fea0003800000 */
[----:B------:R-:W-:Y:S01]  /*06e0*/  BSSY.RECONVERGENT B0, `(.L_x_12) ;  /* 0x000000b000007945 */ /* 0x000fe20003800200 */
[----:B------:R-:W-:-:S07]  /*06f0*/  IMAD.MOV.U32 R3, RZ, RZ, RZ ;  /* 0x000000ffff037224 */ /* 0x000fce00078e00ff */
.L_x_13:
[----:B------:R-:W2:Y:S02]  /*0700*/  LD.E.64 R4, desc[UR36][R18.64] ;  /* 0x0000002412047980 */ /* 0x000ea4000c101b00 */
[----:B--2---:R-:W-:-:S06]  /*0710*/  IMAD.WIDE.U32 R4, R22, 0x8, R4 ;  /* 0x0000000816047825 */ /* 0x004fcc00078e0004 */
[----:B------:R-:W2:Y:S02]  /*0720*/  LD.E.64 R4, desc[UR36][R4.64] ;  /* 0x0000002404047980 */ /* 0x000ea4000c101b00 */
[----:B--2---:R-:W-:-:S05]  /*0730*/  IMAD.WIDE.U32 R6, R3, 0x8, R4 ;  /* 0x0000000803067825 */ /* 0x004fca00078e0004 */
[----:B------:R0:W-:Y:S04]  /*0740*/  ST.E.64 desc[UR36][R6.64], RZ ;  /* 0x000000ff06007985 */ /* 0x0001e8000c101b24 */
[----:B------:R-:W2:Y:S01]  /*0750*/  LDG.E R0, desc[UR36][R8.64+0x4] ;  /* 0x0000042408007981 */ /* 0x000ea2000c1e1900 */
[----:B------:R-:W-:-:S04]  /*0760*/  IADD3 R3, PT, PT, R3, 0x1, RZ ;  /* 0x0000000103037810 */ /* 0x000fc80007ffe0ff */
[----:B--2---:R-:W-:-:S13]  /*0770*/  ISETP.GE.AND P0, PT, R3, R0, PT ;  /* 0x000000000300720c */ /* 0x004fda0003f06270 */
[----:B0-----:R-:W-:Y:S05]  /*0780*/  @!P0 BRA `(.L_x_13) ;  /* 0xfffffffc00dc8947 */ /* 0x001fea000383ffff */
[----:B------:R-:W-:Y:S05]  /*0790*/  BSYNC.RECONVERGENT B0 ;  /* 0x0000000000007941 */ /* 0x000fea0003800200 */
.L_x_12:
[----:B------:R-:W-:-:S07]  /*07a0*/  IMAD.MOV.U32 R3, RZ, RZ, R0 ;  /* 0x000000ffff037224 */ /* 0x000fce00078e0000 */
.L_x_11:
[----:B------:R-:W2:Y:S02]  /*07b0*/  LDG.E R9, desc[UR36][R8.64] ;  /* 0x0000002408097981 */ /* 0x000ea4000c1e1900 */
[C---:B--2---:R-:W-:Y:S01]  /*07c0*/  ISETP.GE.AND P0, PT, R22.reuse, R9, PT ;  /* 0x000000091600720c */ /* 0x044fe20003f06270 */
[----:B------:R-:W-:-:S12]  /*07d0*/  VIADD R22, R22, 0x1 ;  /* 0x0000000116167836 */ /* 0x000fd80000000000 */
[----:B------:R-:W-:Y:S05]  /*07e0*/  @!P0 BRA `(.L_x_14) ;  /* 0xfffffffc008c8947 */ /* 0x000fea000383ffff */
[----:B------:R-:W-:Y:S05]  /*07f0*/  BSYNC.RECONVERGENT B6 ;  /* 0x0000000000067941 */ /* 0x000fea0003800200 */
.L_x_9:
[----:B------:R-:W-:Y:S01]  /*0800*/  MOV R0, 0x8 ;  /* 0x0000000800007802 */ /* 0x000fe20000000f00 */
[----:B------:R-:W-:Y:S02]  /*0810*/  HFMA2 R5, -RZ, RZ, 0, 0 ;  /* 0x00000000ff057431 */ /* 0x000fe400000001ff */
[----:B------:R-:W-:Y:S01]  /*0820*/  IMAD.MOV.U32 R4, RZ, RZ, 0x8 ;  /* 0x00000008ff047424 */ /* 0x000fe200078e00ff */
[----:B------:R0:W1:Y:S03]  /*0830*/  LDC.64 R6, c[0x4][R0] ;  /* 0x0100000000067b82 */ /* 0x0000660000000a00 */
[----:B-----5:R-:W-:-:S07]  /*0840*/  IMAD.WIDE R4, R3, 0x8, R4 ;  /* 0x0000000803047825 */ /* 0x020fce00078e0204 */
[----:B------:R-:W-:-:S07]  /*0850*/  LEPC R20, `(.L_x_15) ;  /* 0x000000001014794e */ /* 0x000fce0000000000 */
[----:B01----:R-:W-:Y:S05]  /*0860*/  CALL.ABS.NOINC R6 ;  /* 0x0000000006007343 */ /* 0x003fea0003c00000 */
.L_x_15:
[----:B------:R-:W0:Y:S01]  /*0870*/  LDC.64 R6, c[0x0][0x388] ;  /* 0x0000e200ff067b82 */ /* 0x000e220000000a00 */
[----:B------:R1:W-:Y:S04]  /*0880*/  ST.E.64 desc[UR36][R18.64+0x8], R4 ;  /* 0x0000080412007985 */ /* 0x0003e8000c101b24 */
[----:B0-----:R-:W2:Y:S02]  /*0890*/  LDG.E R0, desc[UR36][R6.64+0x4] ;  /* 0x0000042406007981 */ /* 0x001ea4000c1e1900 */
[----:B--2---:R-:W-:-:S13]  /*08a0*/  ISETP.GE.AND P0, PT, R0, RZ, PT ;  /* 0x000000ff0000720c */ /* 0x004fda0003f06270 */
[----:B-1----:R-:W-:Y:S05]  /*08b0*/  @!P0 BRA `(.L_x_16) ;  /* 0x0000000000848947 */ /* 0x002fea0003800000 */
[----:B------:R0:W5:Y:S01]  /*08c0*/  LDG.E R3, desc[UR36][R6.64+0x8] ;  /* 0x0000082406037981 */ /* 0x000162000c1e1900 */
[----:B------:R-:W-:Y:S01]  /*08d0*/  BSSY.RECONVERGENT B6, `(.L_x_16) ;  /* 0x000001f000067945 */ /* 0x000fe20003800200 */
[----:B------:R-:W-:-:S07]  /*08e0*/  IMAD.MOV.U32 R22, RZ, RZ, RZ ;  /* 0x000000ffff167224 */ /* 0x000fce00078e00ff */
.L_x_21:
[----:B------:R-:W-:Y:S01]  /*08f0*/  MOV R0, 0x8 ;  /* 0x0000000800007802 */ /* 0x000fe20000000f00 */
[----:B-----5:R-:W-:-:S03]  /*0900*/  IMAD.WIDE R4, R3, 0x8, RZ ;  /* 0x0000000803047825 */ /* 0x020fc600078e02ff */
[----:B0-----:R0:W1:Y:S04]  /*0910*/  LDC.64 R6, c[0x4][R0] ;  /* 0x0100000000067b82 */ /* 0x0010680000000a00 */
[----:B------:R-:W-:-:S07]  /*0920*/  LEPC R20, `(.L_x_17) ;  /* 0x000000001014794e */ /* 0x000fce0000000000 */
[----:B01----:R-:W-:Y:S05]  /*0930*/  CALL.ABS.NOINC R6 ;  /* 0x0000000006007343 */ /* 0x003fea0003c00000 */
.L_x_17:
        /* <DEDUP_REMOVED lines=9> */
.L_x_20:
[----:B------:R-:W2:Y:S02]  /*09d0*/  LD.E.64 R4, desc[UR36][R18.64+0x8] ;  /* 0x0000082412047980 */ /* 0x000ea4000c101b00 */
[----:B--2---:R-:W-:-:S06]  /*09e0*/  IMAD.WIDE.U32 R4, R22, 0x8, R4 ;  /* 0x0000000816047825 */ /* 0x004fcc00078e0004 */
[----:B------:R-:W2:Y:S02]  /*09f0*/  LD.E.64 R4, desc[UR36][R4.64] ;  /* 0x0000002404047980 */ /* 0x000ea4000c101b00 */
[----:B--2---:R-:W-:-:S05]  /*0a00*/  IMAD.WIDE.U32 R6, R3, 0x8, R4 ;  /* 0x0000000803067825 */ /* 0x004fca00078e0004 */
[----:B------:R0:W-:Y:S04]  /*0a10*/  ST.E.64 desc[UR36][R6.64], RZ ;  /* 0x000000ff06007985 */ /* 0x0001e8000c101b24 */
[----:B------:R-:W2:Y:S01]  /*0a20*/  LDG.E R0, desc[UR36][R8.64+0x8] ;  /* 0x0000082408007981 */ /* 0x000ea2000c1e1900 */
[----:B------:R-:W-:-:S05]  /*0a30*/  VIADD R3, R3, 0x1 ;  /* 0x0000000103037836 */ /* 0x000fca0000000000 */
[----:B--2---:R-:W-:-:S13]  /*0a40*/  ISETP.GE.AND P0, PT, R3, R0, PT ;  /* 0x000000000300720c */ /* 0x004fda0003f06270 */
[----:B0-----:R-:W-:Y:S05]  /*0a50*/  @!P0 BRA `(.L_x_20) ;  /* 0xfffffffc00dc8947 */ /* 0x001fea000383ffff */
[----:B------:R-:W-:Y:S05]  /*0a60*/  BSYNC.RECONVERGENT B0 ;  /* 0x0000000000007941 */ /* 0x000fea0003800200 */
.L_x_19:
[----:B------:R-:W-:-:S07]  /*0a70*/  MOV R3, R0 ;  /* 0x0000000000037202 */ /* 0x000fce0000000f00 */
.L_x_18:
[----:B------:R-:W2:Y:S02]  /*0a80*/  LDG.E R9, desc[UR36][R8.64+0x4] ;  /* 0x0000042408097981 */ /* 0x000ea4000c1e1900 */
[C---:B--2---:R-:W-:Y:S01]  /*0a90*/  ISETP.GE.AND P0, PT, R22.reuse, R9, PT ;  /* 0x000000091600720c */ /* 0x044fe20003f06270 */
[----:B------:R-:W-:-:S12]  /*0aa0*/  VIADD R22, R22, 0x1 ;  /* 0x0000000116167836 */ /* 0x000fd80000000000 */
[----:B------:R-:W-:Y:S05]  /*0ab0*/  @!P0 BRA `(.L_x_21) ;  /* 0xfffffffc008c8947 */ /* 0x000fea000383ffff */
[----:B------:R-:W-:Y:S05]  /*0ac0*/  BSYNC.RECONVERGENT B6 ;  /* 0x0000000000067941 */ /* 0x000fea0003800200 */
.L_x_16:
[----:B------:R-:W-:Y:S01]  /*0ad0*/  MOV R27, 0x8 ;  /* 0x00000008001b7802 */ /* 0x000fe20000000f00 */
[----:B------:R-:W-:Y:S02]  /*0ae0*/  IMAD.MOV.U32 R4, RZ, RZ, 0x10 ;  /* 0x00000010ff047424 */ /* 0x000fe400078e00ff */
[----:B------:R-:W-:Y:S01]  /*0af0*/  IMAD.MOV.U32 R5, RZ, RZ, RZ ;  /* 0x000000ffff057224 */ /* 0x000fe200078e00ff */
[----:B------:R0:W1:Y:S06]  /*0b00*/  LDC.64 R6, c[0x4][R27] ;  /* 0x010000001b067b82 */ /* 0x00006c0000000a00 */
[----:B------:R-:W-:-:S07]  /*0b10*/  LEPC R20, `(.L_x_22) ;  /* 0x000000001014794e */ /* 0x000fce0000000000 */
[----:B01----:R-:W-:Y:S05]  /*0b20*/  CALL.ABS.NOINC R6 ;  /* 0x0000000006007343 */ /* 0x003fea0003c00000 */
.L_x_22:
[----:B------:R-:W0:Y:S02]  /*0b30*/  LDC.64 R8, c[0x0][0x388] ;  /* 0x0000e200ff087b82 */ /* 0x000e240000000a00 */
[----:B0-----:R-:W2:Y:S06]  /*0b40*/  LDG.E R6, desc[UR36][R8.64+0x4] ;  /* 0x0000042408067981 */ /* 0x001eac000c1e1900 */
[----:B------:R0:W1:Y:S01]  /*0b50*/  LDC.64 R10, c[0x4][R27] ;  /* 0x010000001b0a7b82 */ /* 0x0000620000000a00 */
[----:B------:R-:W-:Y:S01]  /*0b60*/  MOV R22, R4 ;  /* 0x0000000400167202 */ /* 0x000fe20000000f00 */
[----:B------:R-:W-:-:S02]  /*0b70*/  IMAD.MOV.U32 R23, RZ, RZ, R5 ;  /* 0x000000ffff177224 */ /* 0x000fc400078e0005 */
[----:B--2---:R-:W-:-:S04]  /*0b80*/  IMAD.WIDE R6, R6, 0x8, RZ ;  /* 0x0000000806067825 */ /* 0x004fc800078e02ff */
[----:B------:R-:W-:Y:S02]  /*0b90*/  IMAD.MOV.U32 R4, RZ, RZ, R6 ;  /* 0x000000ffff047224 */ /* 0x000fe400078e0006 */
[----:B01----:R-:W-:-:S07]  /*0ba0*/  IMAD.MOV.U32 R5, RZ, RZ, R7 ;  /* 0x000000ffff057224 */ /* 0x003fce00078e0007 */
[----:B------:R-:W-:-:S07]  /*0bb0*/  LEPC R20, `(.L_x_23) ;  /* 0x000000001014794e */ /* 0x000fce0000000000 */
[----:B------:R-:W-:Y:S05]  /*0bc0*/  CALL.ABS.NOINC R10 ;  /* 0x000000000a007343 */ /* 0x000fea0003c00000 */
.L_x_23:
[----:B------:R-:W0:Y:S01]  /*0bd0*/  LDC.64 R8, c[0x0][0x388] ;  /* 0x0000e200ff087b82 */ /* 0x000e220000000a00 */
[----:B------:R-:W-:Y:S01]  /*0be0*/  MOV R6, R4 ;  /* 0x0000000400067202 */ /* 0x000fe20000000f00 */
[----:B------:R-:W-:-:S05]  /*0bf0*/  IMAD.MOV.U32 R7, RZ, RZ, R5 ;  /* 0x000000ffff077224 */ /* 0x000fca00078e0005 */
[----:B------:R1:W-:Y:S04]  /*0c00*/  ST.E.64 desc[UR36][R22.64], R6 ;  /* 0x0000000616007985 */ /* 0x0003e8000c101b24 */
[----:B0-----:R-:W2:Y:S01]  /*0c10*/  LDG.E R4, desc[UR36][R8.64+0x8] ;  /* 0x0000082408047981 */ /* 0x001ea2000c1e1900 */
[----:B------:R1:W0:Y:S02]  /*0c20*/  LDC.64 R10, c[0x4][R27] ;  /* 0x010000001b0a7b82 */ /* 0x0002240000000a00 */
[----:B012---:R-:W-:-:S07]  /*0c30*/  IMAD.WIDE R4, R4, 0x8, RZ ;  /* 0x0000000804047825 */ /* 0x007fce00078e02ff */
[----:B------:R-:W-:-:S07]  /*0c40*/  LEPC R20, `(.L_x_24) ;  /* 0x000000001014794e */ /* 0x000fce0000000000 */
[----:B------:R-:W-:Y:S05]  /*0c50*/  CALL.ABS.NOINC R10 ;  /* 0x000000000a007343 */ /* 0x000fea0003c00000 */
.L_x_24:
[----:B------:R-:W-:Y:S01]  /*0c60*/  IMAD.MOV.U32 R6, RZ, RZ, R4 ;  /* 0x000000ffff067224 */ /* 0x000fe200078e0004 */
[----:B------:R0:W1:Y:S01]  /*0c70*/  LDC.64 R8, c[0x4][R27] ;  /* 0x010000001b087b82 */ /* 0x0000620000000a00 */
[----:B------:R-:W-:Y:S02]  /*0c80*/  IMAD.MOV.U32 R7, RZ, RZ, R5 ;  /* 0x000000ffff077224 */ /* 0x000fe400078e0005 */
[----:B------:R-:W-:Y:S02]  /*0c90*/  HFMA2 R4, -RZ, RZ, 0, 1.430511474609375e-06 ;  /* 0x00000018ff047431 */ /* 0x000fe400000001ff */
[----:B------:R-:W-:Y:S01]  /*0ca0*/  IMAD.MOV.U32 R5, RZ, RZ, RZ ;  /* 0x000000ffff057224 */ /* 0x000fe200078e00ff */
[----:B------:R0:W-:Y:S06]  /*0cb0*/  ST.E.64 desc[UR36][R22.64+0x8], R6 ;  /* 0x0000080616007985 */ /* 0x0001ec000c101b24 */
[----:B------:R-:W-:-:S07]  /*0cc0*/  LEPC R20, `(.L_x_25) ;  /* 0x000000001014794e */ /* 0x000fce0000000000 */
[----:B01----:R-:W-:Y:S05]  /*0cd0*/  CALL.ABS.NOINC R8 ;  /* 0x0000000008007343 */ /* 0x003fea0003c00000 */
.L_x_25:
[----:B------:R-:W0:Y:S02]  /*0ce0*/  LDC.64 R8, c[0x0][0x388] ;  /* 0x0000e200ff087b82 */ /* 0x000e240000000a00 */
[----:B0-----:R-:W2:Y:S06]  /*0cf0*/  LDG.E R6, desc[UR36][R8.64] ;  /* 0x0000002408067981 */ /* 0x001eac000c1e1900 */
[----:B------:R0:W1:Y:S01]  /*0d00*/  LDC.64 R10, c[0x4][R27] ;  /* 0x010000001b0a7b82 */ /* 0x0000620000000a00 */
[----:B------:R-:W-:Y:S02]  /*0d10*/  IMAD.MOV.U32 R24, RZ, RZ, R4 ;  /* 0x000000ffff187224 */ /* 0x000fe400078e0004 */
[----:B------:R-:W-:-:S02]  /*0d20*/  IMAD.MOV.U32 R25, RZ, RZ, R5 ;  /* 0x000000ffff197224 */ /* 0x000fc400078e0005 */
[----:B--2---:R-:W-:-:S04]  /*0d30*/  IMAD.WIDE R6, R6, 0x8, RZ ;  /* 0x0000000806067825 */ /* 0x004fc800078e02ff */
[----:B------:R-:W-:Y:S01]  /*0d40*/  IMAD.MOV.U32 R5, RZ, RZ, R7 ;  /* 0x000000ffff057224 */ /* 0x000fe200078e0007 */
[----:B01----:R-:W-:-:S07]  /*0d50*/  MOV R4, R6 ;  /* 0x0000000600047202 */ /* 0x003fce0000000f00 */
[----:B------:R-:W-:-:S07]  /*0d60*/  LEPC R20, `(.L_x_26) ;  /* 0x000000001014794e */ /* 0x000fce0000000000 */
[----:B------:R-:W-:Y:S05]  /*0d70*/  CALL.ABS.NOINC R10 ;  /* 0x000000000a007343 */ /* 0x000fea0003c00000 */
.L_x_26:
[----:B------:R-:W0:Y:S01]  /*0d80*/  LDC.64 R8, c[0x0][0x388] ;  /* 0x0000e200ff087b82 */ /* 0x000e220000000a00 */
[----:B------:R-:W-:Y:S02]  /*0d90*/  IMAD.MOV.U32 R6, RZ, RZ, R4 ;  /* 0x000000ffff067224 */ /* 0x000fe400078e0004 */
[----:B------:R-:W-:-:S05]  /*0da0*/  IMAD.MOV.U32 R7, RZ, RZ, R5 ;  /* 0x000000ffff077224 */ /* 0x000fca00078e0005 */
[----:B------:R1:W-:Y:S04]  /*0db0*/  ST.E.64 desc[UR36][R24.64], R6 ;  /* 0x0000000618007985 */ /* 0x0003e8000c101b24 */
[----:B0-----:R-:W2:Y:S01]  /*0dc0*/  LDG.E R4, desc[UR36][R8.64+0x4] ;  /* 0x0000042408047981 */ /* 0x001ea2000c1e1900 */
[----:B------:R1:W0:Y:S02]  /*0dd0*/  LDC.64 R10, c[0x4][R27] ;  /* 0x010000001b0a7b82 */ /* 0x0002240000000a00 */
[----:B012---:R-:W-:-:S07]  /*0de0*/  IMAD.WIDE R4, R4, 0x8, RZ ;  /* 0x0000000804047825 */ /* 0x007fce00078e02ff */
[----:B------:R-:W-:-:S07]  /*0df0*/  LEPC R20, `(.L_x_27) ;  /* 0x000000001014794e */ /* 0x000fce0000000000 */
[----:B------:R-:W-:Y:S05]  /*0e00*/  CALL.ABS.NOINC R10 ;  /* 0x000000000a007343 */ /* 0x000fea0003c00000 */
.L_x_27:
        /* <DEDUP_REMOVED lines=9> */
.L_x_28:
[----:B------:R-:W0:Y:S01]  /*0ea0*/  S2UR UR4, SR_CTAID.X ;  /* 0x00000000000479c3 */ /* 0x000e220000002500 */
[----:B------:R1:W-:Y:S01]  /*0eb0*/  ST.E.64 desc[UR36][R24.64+0x10], R4 ;  /* 0x0000100418007985 */ /* 0x0003e2000c101b24 */
[----:B------:R-:W-:-:S06]  /*0ec0*/  IMAD.MOV.U32 R27, RZ, RZ, RZ ;  /* 0x000000ffff1b7224 */ /* 0x000fcc00078e00ff */
[----:B------:R-:W2:Y:S01]  /*0ed0*/  LDC R28, c[0x0][0x360] ;  /* 0x0000d800ff1c7b82 */ /* 0x000ea20000000800 */
[----:B01----:R-:W-:-:S07]  /*0ee0*/  IMAD.U32 R29, RZ, RZ, UR4 ;  /* 0x00000004ff1d7e24 */ /* 0x003fce000f8e00ff */
.L_x_107:
[----:B------:R-:W2:Y:S01]  /*0ef0*/  S2R R0, SR_TID.X ;  /* 0x0000000000007919 */ /* 0x000ea20000002100 */
[----:B------:R-:W-:Y:S01]  /*0f00*/  BSSY.RECONVERGENT B6, `(.L_x_29) ;  /* 0x0000010000067945 */ /* 0x000fe20003800200 */
[----:B--2---:R-:W-:-:S05]  /*0f10*/  IMAD R0, R29, R28, R0 ;  /* 0x0000001c1d007224 */ /* 0x004fca00078e0200 */
[----:B------:R-:W-:-:S13]  /*0f20*/  ISETP.NE.AND P0, PT, R0, RZ, PT ;  /* 0x000000ff0000720c */ /* 0x000fda0003f05270 */
[----:B------:R-:W-:Y:S05]  /*0f30*/  @P0 BRA `(.L_x_30) ;  /* 0x0000000000300947 */ /* 0x000fea0003800000 */
[----:B------:R-:W0:Y:S01]  /*0f40*/  LDCU UR4, c[0x0][0x2f8] ;  /* 0x00005f00ff0477ac */ /* 0x000e220008000800 */
[----:B------:R-:W-:Y:S01]  /*0f50*/  MOV R0, 0x0 ;  /* 0x0000000000007802 */ /* 0x000fe20000000f00 */
[----:B------:R-:W-:Y:S01]  /*0f60*/  IMAD.MOV.U32 R6, RZ, RZ, R2 ;  /* 0x000000ffff067224 */ /* 0x000fe200078e0002 */
[----:B------:R-:W-:Y:S02]  /*0f70*/  MOV R7, R26 ;  /* 0x0000001a00077202 */ /* 0x000fe40000000f00 */
[----:B------:R1:W2:Y:S01]  /*0f80*/  LDC.64 R8, c[0x4][R0] ;  /* 0x0100000000087b82 */ /* 0x0002a20000000a00 */
[----:B0-----:R-:W-:Y:S01]  /*0f90*/  IADD3 R10, PT, PT, R2, -UR4, RZ ;  /* 0x80000004020a7c10 */ /* 0x001fe2000fffe0ff */
[----:B------:R-:W0:Y:S04]  /*0fa0*/  LDCU.64 UR4, c[0x4][0x10] ;  /* 0x01000200ff0477ac */ /* 0x000e280008000a00 */
[----:B------:R1:W-:Y:S01]  /*0fb0*/  STL [R10], R27 ;  /* 0x0000001b0a007387 */ /* 0x0003e20000100800 */
[----:B0-----:R-:W-:-:S02]  /*0fc0*/  IMAD.U32 R4, RZ, RZ, UR4 ;  /* 0x00000004ff047e24 */ /* 0x001fc4000f8e00ff */
[----:B-1----:R-:W-:-:S07]  /*0fd0*/  IMAD.U32 R5, RZ, RZ, UR5 ;  /* 0x00000005ff057e24 */ /* 0x002fce000f8e00ff */
[----:B------:R-:W-:-:S07]  /*0fe0*/  LEPC R20, `(.L_x_30) ;  /* 0x000000001014794e */ /* 0x000fce0000000000 */
[----:B--2---:R-:W-:Y:S05]  /*0ff0*/  CALL.ABS.NOINC R8 ;  /* 0x0000000008007343 */ /* 0x004fea0003c00000 */
.L_x_30:
[----:B------:R-:W-:Y:S05]  /*1000*/  BSYNC.RECONVERGENT B6 ;  /* 0x0000000000067941 */ /* 0x000fea0003800200 */
.L_x_29:
[----:B------:R-:W0:Y:S02]  /*1010*/  LDC.64 R4, c[0x0][0x388] ;  /* 0x0000e200ff047b82 */ /* 0x000e240000000a00 */
[----:B0-----:R0:W5:Y:S01]  /*1020*/  LDG.E R3, desc[UR36][R4.64+0x4] ;  /* 0x0000042404037981 */ /* 0x001162000c1e1900 */
[----:B------:R-:W-:Y:S01]  /*1030*/  IMAD.MOV.U32 R0, RZ, RZ, RZ ;  /* 0x000000ffff007224 */ /* 0x000fe200078e00ff */
[----:B------:R-:W-:-:S07]  /*1040*/  CS2R R46, SRZ ;  /* 0x00000000002e7805 */ /* 0x000fce000001ff00 */
.L_x_104:
[----:B01----:R-:W0:Y:S02]  /*1050*/  LDC.64 R4, c[0x0][0x388] ;  /* 0x0000e200ff047b82 */ /* 0x003e240000000a00 */
[----:B0-----:R-:W2:Y:S02]  /*1060*/  LDG.E R4, desc[UR36][R4.64] ;  /* 0x0000002404047981 */ /* 0x001ea4000c1e1900 */
[----:B--2---:R-:W-:-:S13]  /*1070*/  ISETP.GE.AND P0, PT, R4, RZ, PT ;  /* 0x000000ff0400720c */ /* 0x004fda0003f06270 */
[----:B------:R-:W-:Y:S05]  /*1080*/  @!P0 BRA `(.L_x_31) ;  /* 0x0000000000788947 */ /* 0x000fea0003800000 */
[----:B------:R-:W-:Y:S01]  /*1090*/  BSSY.RECONVERGENT B0, `(.L_x_31) ;  /* 0x000001d000007945 */ /* 0x000fe20003800200 */
[----:B------:R-:W-:-:S07]  /*10a0*/  IMAD.MOV.U32 R11, RZ, RZ, RZ ;  /* 0x000000ffff0b7224 */ /* 0x000fce00078e00ff */
.L_x_36:
[----:B-----5:R-:W-:Y:S01]  /*10b0*/  ISETP.GE.AND P0, PT, R3, 0x1, PT ;  /* 0x000000010300780c */ /* 0x020fe20003f06270 */
[----:B------:R-:W-:-:S12]  /*10c0*/  BSSY.RECONVERGENT B1, `(.L_x_32) ;  /* 0x0000016000017945 */ /* 0x000fd80003800200 */
[----:B0-----:R-:W-:Y:S05]  /*10d0*/  @!P0 BRA `(.L_x_33) ;  /* 0x0000000000508947 */ /* 0x001fea0003800000 */
[----:B------:R-:W0:Y:S01]  /*10e0*/  LDC.64 R8, c[0x0][0x388] ;  /* 0x0000e200ff087b82 */ /* 0x000e220000000a00 */
[----:B------:R-:W-:Y:S01]  /*10f0*/  HFMA2 R13, -RZ, RZ, 0, 0 ;  /* 0x00000000ff0d7431 */ /* 0x000fe200000001ff */
[----:B------:R-:W-:Y:S01]  /*1100*/  BSSY.RECONVERGENT B2, `(.L_x_34) ;  /* 0x000000f000027945 */ /* 0x000fe20003800200 */
[----:B------:R-:W-:Y:S02]  /*1110*/  IMAD.MOV.U32 R3, RZ, RZ, RZ ;  /* 0x000000ffff037224 */ /* 0x000fe400078e00ff */
[----:B------:R-:W-:-:S07]  /*1120*/  IMAD.MOV.U32 R15, RZ, RZ, RZ ;  /* 0x000000ffff0f7224 */ /* 0x000fce00078e00ff */
.L_x_35:
[----:B------:R-:W2:Y:S02]  /*1130*/  LD.E.64 R4, desc[UR36][R18.64] ;  /* 0x0000002412047980 */ /* 0x000ea4000c101b00 */
[----:B--2---:R-:W-:-:S06]  /*1140*/  IMAD.WIDE.U32 R4, R11, 0x8, R4 ;  /* 0x000000080b047825 */ /* 0x004fcc00078e0004 */
[----:B------:R-:W2:Y:S02]  /*1150*/  LD.E.64 R4, desc[UR36][R4.64] ;  /* 0x0000002404047980 */ /* 0x000ea4000c101b00 */
[----:B--2---:R-:W-:-:S05]  /*1160*/  IADD3 R6, P0, PT, R4, R13, RZ ;  /* 0x0000000d04067210 */ /* 0x004fca0007f1e0ff */
[----:B------:R-:W-:-:S05]  /*1170*/  IMAD.X R7, R5, 0x1, R15, P0 ;  /* 0x0000000105077824 */ /* 0x000fca00000e060f */
[----:B------:R1:W-:Y:S04]  /*1180*/  ST.E.64 desc[UR36][R6.64], RZ ;  /* 0x000000ff06007985 */ /* 0x0003e8000c101b24 */
[----:B0-----:R-:W2:Y:S01]  /*1190*/  LDG.E R10, desc[UR36][R8.64+0x4] ;  /* 0x00000424080a7981 */ /* 0x001ea2000c1e1900 */
[----:B------:R-:W-:Y:S01]  /*11a0*/  VIADD R3, R3, 0x1 ;  /* 0x0000000103037836 */ /* 0x000fe20000000000 */
[----:B------:R-:W-:-:S04]  /*11b0*/  IADD3 R13, P1, PT, R13, 0x8, RZ ;  /* 0x000000080d0d7810 */ /* 0x000fc80007f3e0ff */
[----:B------:R-:W-:Y:S02]  /*11c0*/  IADD3.X R15, PT, PT, RZ, R15, RZ, P1, !PT ;  /* 0x0000000fff0f7210 */ /* 0x000fe40000ffe4ff */
[----:B--2---:R-:W-:-:S13]  /*11d0*/  ISETP.GE.AND P0, PT, R3, R10, PT ;  /* 0x0000000a0300720c */ /* 0x004fda0003f06270 */
[----:B-1----:R-:W-:Y:S05]  /*11e0*/  @!P0 BRA `(.L_x_35) ;  /* 0xfffffffc00d08947 */ /* 0x002fea000383ffff */
[----:B------:R-:W-:Y:S05]  /*11f0*/  BSYNC.RECONVERGENT B2 ;  /* 0x0000000000027941 */ /* 0x000fea0003800200 */
.L_x_34:
[----:B------:R0:W5:Y:S01]  /*1200*/  LDG.E R4, desc[UR36][R8.64] ;  /* 0x0000002408047981 */ /* 0x000162000c1e1900 */
[----:B------:R-:W-:-:S07]  /*1210*/  IMAD.MOV.U32 R3, RZ, RZ, R10 ;  /* 0x000000ffff037224 */ /* 0x000fce00078e000a */
.L_x_33:
[----:B------:R-:W-:Y:S05]  /*1220*/  BSYNC.RECONVERGENT B1 ;  /* 0x0000000000017941 */ /* 0x000fea0003800200 */
.L_x_32:
[C---:B-----5:R-:W-:Y:S01]  /*1230*/  ISETP.GE.AND P0, PT, R11.reuse, R4, PT ;  /* 0x000000040b00720c */ /* 0x060fe20003f06270 */
[----:B------:R-:W-:-:S12]  /*1240*/  VIADD R11, R11, 0x1 ;  /* 0x000000010b0b7836 */ /* 0x000fd80000000000 */
[----:B------:R-:W-:Y:S05]  /*1250*/  @!P0 BRA `(.L_x_36) ;  /* 0xfffffffc00948947 */ /* 0x000fea000383ffff */
[----:B------:R-:W-:Y:S05]  /*1260*/  BSYNC.RECONVERGENT B0 ;  /* 0x0000000000007941 */ /* 0x000fea0003800200 */
.L_x_31:
[----:B-----5:R-:W-:Y:S01]  /*1270*/  ISETP.GE.AND P0, PT, R3, RZ, PT ;  /* 0x000000ff0300720c */ /* 0x020fe20003f06270 */
[----:B------:R-:W-:-:S12]  /*1280*/  BSSY.RECONVERGENT B0, `(.L_x_37) ;  /* 0x000001a000007945 */ /* 0x000fd80003800200 */
[----:B------:R-:W-:Y:S05]  /*1290*/  @!P0 BRA `(.L_x_38) ;  /* 0x0000000000608947 */ /* 0x000fea0003800000 */
[----:B------:R-:W1:Y:S02]  /*12a0*/  LDC.64 R4, c[0x0][0x388] ;  /* 0x0000e200ff047b82 */ /* 0x000e640000000a00 */
[----:B-1----:R1:W5:Y:S01]  /*12b0*/  LDG.E R4, desc[UR36][R4.64+0x8] ;  /* 0x0000082404047981 */ /* 0x002362000c1e1900 */
[----:B------:R-:W-:-:S07]  /*12c0*/  IMAD.MOV.U32 R10, RZ, RZ, RZ ;  /* 0x000000ffff0a7224 */ /* 0x000fce00078e00ff */
.L_x_43:
[----:B-----5:R-:W-:Y:S01]  /*12d0*/  ISETP.GE.AND P0, PT, R4, 0x1, PT ;  /* 0x000000010400780c */ /* 0x020fe20003f06270 */
[----:B------:R-:W-:-:S12]  /*12e0*/  BSSY.RECONVERGENT B1, `(.L_x_39) ;  /* 0x0000010000017945 */ /* 0x000fd80003800200 */
[----:B--2---:R-:W-:Y:S05]  /*12f0*/  @!P0 BRA `(.L_x_40) ;  /* 0x0000000000388947 */ /* 0x004fea0003800000 */
[----:B0-----:R-:W0:Y:S01]  /*1300*/  LDC.64 R8, c[0x0][0x388] ;  /* 0x0000e200ff087b82 */ /* 0x001e220000000a00 */
[----:B------:R-:W-:Y:S01]  /*1310*/  HFMA2 R3, -RZ, RZ, 0, 0 ;  /* 0x00000000ff037431 */ /* 0x000fe200000001ff */
[----:B------:R-:W-:Y:S06]  /*1320*/  BSSY.RECONVERGENT B2, `(.L_x_41) ;  /* 0x000000a000027945 */ /* 0x000fec0003800200 */
.L_x_42:
[----:B-1----:R-:W2:Y:S02]  /*1330*/  LD.E.64 R4, desc[UR36][R18.64+0x8] ;  /* 0x0000082412047980 */ /* 0x002ea4000c101b00 */
[----:B--2---:R-:W-:-:S06]  /*1340*/  IMAD.WIDE.U32 R4, R10, 0x8, R4 ;  /* 0x000000080a047825 */ /* 0x004fcc00078e0004 */
[----:B------:R-:W2:Y:S02]  /*1350*/  LD.E.64 R4, desc[UR36][R4.64] ;  /* 0x0000002404047980 */ /* 0x000ea4000c101b00 */
[----:B--2---:R-:W-:-:S05]  /*1360*/  IMAD.WIDE.U32 R6, R3, 0x8, R4 ;  /* 0x0000000803067825 */ /* 0x004fca00078e0004 */
[----:B------:R2:W-:Y:S04]  /*1370*/  ST.E.64 desc[UR36][R6.64], RZ ;  /* 0x000000ff06007985 */ /* 0x0005e8000c101b24 */
[----:B0-----:R-:W3:Y:S01]  /*1380*/  LDG.E R4, desc[UR36][R8.64+0x8] ;  /* 0x0000082408047981 */ /* 0x001ee2000c1e1900 */
[----:B------:R-:W-:-:S05]  /*1390*/  VIADD R3, R3, 0x1 ;  /* 0x0000000103037836 */ /* 0x000fca0000000000 */
[----:B---3--:R-:W-:-:S13]  /*13a0*/  ISETP.GE.AND P0, PT, R3, R4, PT ;  /* 0x000000040300720c */ /* 0x008fda0003f06270 */
[----:B--2---:R-:W-:Y:S05]  /*13b0*/  @!P0 BRA `(.L_x_42) ;  /* 0xfffffffc00dc8947 */ /* 0x004fea000383ffff */
[----:B------:R-:W-:Y:S05]  /*13c0*/  BSYNC.RECONVERGENT B2 ;  /* 0x0000000000027941 */ /* 0x000fea0003800200 */
.L_x_41:
[----:B------:R2:W5:Y:S02]  /*13d0*/  LDG.E R3, desc[UR36][R8.64+0x4] ;  /* 0x0000042408037981 */ /* 0x000564000c1e1900 */
.L_x_40:
[----:B------:R-:W-:Y:S05]  /*13e0*/  BSYNC.RECONVERGENT B1 ;  /* 0x0000000000017941 */ /* 0x000fea0003800200 */
.L_x_39:
[C---:B-----5:R-:W-:Y:S01]  /*13f0*/  ISETP.GE.AND P0, PT, R10.reuse, R3, PT ;  /* 0x000000030a00720c */ /* 0x060fe20003f06270 */
[----:B------:R-:W-:-:S12]  /*1400*/  VIADD R10, R10, 0x1 ;  /* 0x000000010a0a7836 */ /* 0x000fd80000000000 */
[----:B------:R-:W-:Y:S05]  /*1410*/  @!P0 BRA `(.L_x_43) ;  /* 0xfffffffc00ac8947 */ /* 0x000fea000383ffff */
.L_x_38:
[----:B------:R-:W-:Y:S05]  /*1420*/  BSYNC.RECONVERGENT B0 ;  /* 0x0000000000007941 */ /* 0x000fea0003800200 */
.L_x_37:
[----:B0-2---:R-:W0:Y:S01]  /*1430*/  S2R R8, SR_TID.X ;  /* 0x0000000000087919 */ /* 0x005e220000002100 */
[----:B------:R-:W0:Y:S08]  /*1440*/  S2UR UR4, SR_CTAID.X ;  /* 0x00000000000479c3 */ /* 0x000e300000002500 */
[----:B------:R-:W0:Y:S08]  /*1450*/  LDC R3, c[0x0][0x360] ;  /* 0x0000d800ff037b82 */ /* 0x000e300000000800 */
[----:B------:R-:W2:Y:S08]  /*1460*/  LDC.64 R6, c[0x0][0x390] ;  /* 0x0000e400ff067b82 */ /* 0x000eb00000000a00 */
[----:B-1----:R-:W1:Y:S01]  /*1470*/  LDC.64 R4, c[0x0][0x388] ;  /* 0x0000e200ff047b82 */ /* 0x002e620000000a00 */
[----:B0-----:R-:W-:-:S04]  /*1480*/  IMAD R3, R3, UR4, R8 ;  /* 0x0000000403037c24 */ /* 0x001fc8000f8e0208 */
[----:B------:R-:W-:-:S04]  /*1490*/  IMAD R3, R0, 0x5, R3 ;  /* 0x0000000500037824 */ /* 0x000fc800078e0203 */
[----:B------:R-:W-:-:S04]  /*14a0*/  IMAD R3, R3, 0xf, RZ ;  /* 0x0000000f03037824 */ /* 0x000fc800078e02ff */
[----:B--2---:R-:W-:-:S05]  /*14b0*/  IMAD.WIDE R6, R3, 0x8, R6 ;  /* 0x0000000803067825 */ /* 0x004fca00078e0206 */
[----:B------:R0:W-:Y:S04]  /*14c0*/  ST.E.64 desc[UR36][R24.64], R6 ;  /* 0x0000000618007985 */ /* 0x0001e8000c101b24 */
[----:B-1----:R-:W2:Y:S02]  /*14d0*/  LDG.E R8, desc[UR36][R4.64+0x4] ;  /* 0x0000042404087981 */ /* 0x002ea4000c1e1900 */
[----:B--2---:R-:W-:-:S13]  /*14e0*/  ISETP.GE.AND P0, PT, R8, 0x1, PT ;  /* 0x000000010800780c */ /* 0x004fda0003f06270 */
[----:B0-----:R-:W-:Y:S05]  /*14f0*/  @!P0 BRA `(.L_x_44) ;  /* 0x0000000400f08947 */ /* 0x001fea0003800000 */
[----:B------:R-:W-:Y:S01]  /*1500*/  BSSY.RECONVERGENT B0, `(.L_x_44) ;  /* 0x000007b000007945 */ /* 0x000fe20003800200 */
[----:B------:R-:W-:-:S07]  /*1510*/  IMAD.MOV.U32 R6, RZ, RZ, RZ ;  /* 0x000000ffff067224 */ /* 0x000fce00078e00ff */
.L_x_51:
[----:B------:R-:W2:Y:S04]  /*1520*/  LD.E.64 R10, desc[UR36][R16.64] ;  /* 0x00000024100a7980 */ /* 0x000ea8000c101b00 */
[----:B------:R-:W3:Y:S04]  /*1530*/  LD.E.64 R14, desc[UR36][R22.64] ;  /* 0x00000024160e7980 */ /* 0x000ee8000c101b00 */
[----:B--2---:R-:W2:Y:S01]  /*1540*/  LD.E.64 R10, desc[UR36][R10.64] ;  /* 0x000000240a0a7980 */ /* 0x004ea2000c101b00 */
[----:B------:R-:W0:Y:S01]  /*1550*/  LDC.64 R8, c[0x0][0x388] ;  /* 0x0000e200ff087b82 */ /* 0x000e220000000a00 */
[----:B--2---:R-:W-:-:S06]  /*1560*/  IMAD.WIDE.U32 R12, R6, 0x8, R10 ;  /* 0x00000008060c7825 */ /* 0x004fcc00078e000a */
[----:B------:R-:W2:Y:S01]  /*1570*/  LD.E.64 R12, desc[UR36][R12.64] ;  /* 0x000000240c0c7980 */ /* 0x000ea2000c101b00 */
[----:B---3--:R-:W-:-:S05]  /*1580*/  IMAD.WIDE.U32 R14, R6, 0x8, R14 ;  /* 0x00000008060e7825 */ /* 0x008fca00078e000e */
[----:B--2---:R1:W-:Y:S04]  /*1590*/  ST.E.64 desc[UR36][R14.64], R12 ;  /* 0x0000000c0e007985 */ /* 0x0043e8000c101b24 */
[----:B0-----:R-:W2:Y:S02]  /*15a0*/  LDG.E R7, desc[UR36][R8.64] ;  /* 0x0000002408077981 */ /* 0x001ea4000c1e1900 */
[----:B--2---:R-:W-:-:S13]  /*15b0*/  ISETP.GE.AND P0, PT, R7, 0x1, PT ;  /* 0x000000010700780c */ /* 0x004fda0003f06270 */
[----:B-1----:R-:W-:Y:S05]  /*15c0*/  @!P0 BRA `(.L_x_45) ;  /* 0x0000000000508947 */ /* 0x002fea0003800000 */
[----:B------:R-:W-:Y:S01]  /*15d0*/  HFMA2 R7, -RZ, RZ, 0, 0 ;  /* 0x00000000ff077431 */ /* 0x000fe200000001ff */
[----:B------:R-:W-:Y:S06]  /*15e0*/  BSSY.RECONVERGENT B1, `(.L_x_45) ;  /* 0x0000012000017945 */ /* 0x000fec0003800200 */
.L_x_46:
[----:B------:R-:W2:Y:S04]  /*15f0*/  LD.E.64 R10, desc[UR36][R16.64] ;  /* 0x00000024100a7980 */ /* 0x000ea8000c101b00 */
[----:B------:R-:W3:Y:S01]  /*1600*/  LD.E.64 R14, desc[UR36][R22.64] ;  /* 0x00000024160e7980 */ /* 0x000ee2000c101b00 */
[----:B--2---:R-:W-:-:S03]  /*1610*/  IMAD.WIDE.U32 R12, R7, 0x8, R10 ;  /* 0x00000008070c7825 */ /* 0x004fc600078e000a */
[----:B------:R-:W2:Y:S04]  /*1620*/  LD.E.64 R10, desc[UR36][R24.64] ;  /* 0x00000024180a7980 */ /* 0x000ea8000c101b00 */
[----:B------:R-:W4:Y:S01]  /*1630*/  LD.E.64 R12, desc[UR36][R12.64+0x8] ;  /* 0x000008240c0c7980 */ /* 0x000f22000c101b00 */
[----:B--2---:R-:W-:-:S04]  /*1640*/  IMAD.WIDE.U32 R20, R7, 0x8, R10 ;  /* 0x0000000807147825 */ /* 0x004fc800078e000a */
[C---:B---3--:R-:W-:Y:S02]  /*1650*/  IMAD.WIDE.U32 R10, R6.reuse, 0x8, R14 ;  /* 0x00000008060a7825 */ /* 0x048fe400078e000e */
[----:B------:R-:W2:Y:S02]  /*1660*/  LD.E.64 R20, desc[UR36][R20.64] ;  /* 0x0000002414147980 */ /* 0x000ea4000c101b00 */
[----:B----4-:R-:W-:Y:S02]  /*1670*/  IMAD.WIDE.U32 R14, R6, 0x8, R12 ;  /* 0x00000008060e7825 */ /* 0x010fe400078e000c */
[----:B------:R-:W2:Y:S04]  /*1680*/  LD.E.64 R30, desc[UR36][R10.64] ;  /* 0x000000240a1e7980 */ /* 0x000ea8000c101b00 */
[----:B------:R-:W2:Y:S02]  /*1690*/  LD.E.64 R14, desc[UR36][R14.64] ;  /* 0x000000240e0e7980 */ /* 0x000ea4000c101b00 */
[----:B--2---:R-:W-:-:S07]  /*16a0*/  DFMA R30, R14, R20, R30 ;  /* 0x000000140e1e722b */ /* 0x004fce000000001e */
[----:B------:R0:W-:Y:S04]  /*16b0*/  ST.E.64 desc[UR36][R10.64], R30 ;  /* 0x0000001e0a007985 */ /* 0x0001e8000c101b24 */
[----:B------:R-:W2:Y:S01]  /*16c0*/  LDG.E R32, desc[UR36][R8.64] ;  /* 0x0000002408207981 */ /* 0x000ea2000c1e1900 */
[----:B------:R-:W-:-:S05]  /*16d0*/  VIADD R7, R7, 0x1 ;  /* 0x0000000107077836 */ /* 0x000fca0000000000 */
[----:B--2---:R-:W-:-:S13]  /*16e0*/  ISETP.GE.AND P0, PT, R7, R32, PT ;  /* 0x000000200700720c */ /* 0x004fda0003f06270 */
[----:B0-----:R-:W-:Y:S05]  /*16f0*/  @!P0 BRA `(.L_x_46) ;  /* 0xfffffffc00bc8947 */ /* 0x001fea000383ffff */
[----:B------:R-:W-:Y:S05]  /*1700*/  BSYNC.RECONVERGENT B1 ;  /* 0x0000000000017941 */ /* 0x000fea0003800200 */
.L_x_45:
[----:B------:R-:W2:Y:S02]  /*1710*/  LD.E.64 R8, desc[UR36][R22.64] ;  /* 0x0000002416087980 */ /* 0x000ea4000c101b00 */
[----:B--2---:R-:W-:-:S06]  /*1720*/  IMAD.WIDE.U32 R8, R6, 0x8, R8 ;  /* 0x0000000806087825 */ /* 0x004fcc00078e0008 */
[----:B------:R-:W2:Y:S01]  /*1730*/  LD.E.64 R8, desc[UR36][R8.64] ;  /* 0x0000002408087980 */ /* 0x000ea2000c101b00 */
[----:B------:R-:W-:Y:S01]  /*1740*/  IMAD.MOV.U32 R10, RZ, RZ, 0x652b82fe ;  /* 0x652b82feff0a7424 */ /* 0x000fe200078e00ff */
[----:B------:R-:W-:Y:S01]  /*1750*/  UMOV UR4, 0xfefa39ef ;  /* 0xfefa39ef00047882 */ /* 0x000fe20000000000 */
[----:B------:R-:W-:Y:S01]  /*1760*/  IMAD.MOV.U32 R11, RZ, RZ, 0x3ff71547 ;  /* 0x3ff71547ff0b7424 */ /* 0x000fe200078e00ff */
[----:B------:R-:W-:Y:S01]  /*1770*/  UMOV UR5, 0x3fe62e42 ;  /* 0x3fe62e4200057882 */ /* 0x000fe20000000000 */
[----:B------:R-:W-:Y:S04]  /*1780*/  BSSY.RECONVERGENT B1, `(.L_x_47) ;  /* 0x0000037000017945 */ /* 0x000fe80003800200 */
[----:B--2---:R-:W-:Y:S02]  /*1790*/  DFMA R10, R8, -R10, 6.75539944105574400000e+15 ;  /* 0x43380000080a742b */ /* 0x004fe4000000080a */
[----:B------:R-:W-:-:S06]  /*17a0*/  DADD R20, -RZ, -R8 ;  /* 0x00000000ff147229 */ /* 0x000fcc0000000908 */
[----:B------:R-:W-:-:S04]  /*17b0*/  DADD R12, R10, -6.75539944105574400000e+15 ;  /* 0xc33800000a0c7429 */ /* 0x000fc80000000000 */
[----:B------:R-:W-:-:S04]  /*17c0*/  FSETP.GEU.AND P0, PT, |R21|, 4.1917929649353027344, PT ;  /* 0x4086232b1500780b */ /* 0x000fc80003f0e200 */
[----:B------:R-:W-:Y:S01]  /*17d0*/  DFMA R14, R12, -UR4, -R8 ;  /* 0x800000040c0e7c2b */ /* 0x000fe20008000808 */
[----:B------:R-:W-:Y:S01]  /*17e0*/  UMOV UR4, 0x3b39803f ;  /* 0x3b39803f00047882 */ /* 0x000fe20000000000 */
[----:B------:R-:W-:-:S06]  /*17f0*/  UMOV UR5, 0x3c7abc9e ;  /* 0x3c7abc9e00057882 */ /* 0x000fcc0000000000 */
[----:B------:R-:W-:Y:S01]  /*1800*/  DFMA R12, R12, -UR4, R14 ;  /* 0x800000040c0c7c2b */ /* 0x000fe2000800000e */
[----:B------:R-:W-:Y:S01]  /*1810*/  UMOV UR4, 0x69ce2bdf ;  /* 0x69ce2bdf00047882 */ /* 0x000fe20000000000 */
[----:B------:R-:W-:Y:S01]  /*1820*/  MOV R14, 0xfca213ea ;  /* 0xfca213ea000e7802 */ /* 0x000fe20000000f00 */
[----:B------:R-:W-:Y:S01]  /*1830*/  IMAD.MOV.U32 R15, RZ, RZ, 0x3e928af3 ;  /* 0x3e928af3ff0f7424 */ /* 0x000fe200078e00ff */
[----:B------:R-:W-:-:S05]  /*1840*/  UMOV UR5, 0x3e5ade15 ;  /* 0x3e5ade1500057882 */ /* 0x000fca0000000000 */
[----:B------:R-:W-:Y:S01]  /*1850*/  DFMA R14, R12, UR4, R14 ;  /* 0x000000040c0e7c2b */ /* 0x000fe2000800000e */
[----:B------:R-:W-:Y:S01]  /*1860*/  UMOV UR4, 0x62401315 ;  /* 0x6240131500047882 */ /* 0x000fe20000000000 */
[----:B------:R-:W-:-:S06]  /*1870*/  UMOV UR5, 0x3ec71dee ;  /* 0x3ec71dee00057882 */ /* 0x000fcc0000000000 */
[----:B------:R-:W-:Y:S01]  /*1880*/  DFMA R14, R12, R14, UR4 ;  /* 0x000000040c0e7e2b */ /* 0x000fe2000800000e */
        /* <DEDUP_REMOVED lines=20> */
[----:B------:R-:W-:-:S08]  /*19d0*/  DFMA R14, R12, R14, UR4 ;  /* 0x000000040c0e7e2b */ /* 0x000fd0000800000e */
[----:B------:R-:W-:-:S08]  /*19e0*/  DFMA R14, R12, R14, 1 ;  /* 0x3ff000000c0e742b */ /* 0x000fd0000000000e */
[----:B------:R-:W-:-:S10]  /*19f0*/  DFMA R12, R12, R14, 1 ;  /* 0x3ff000000c0c742b */ /* 0x000fd4000000000e */
[----:B------:R-:W-:Y:S02]  /*1a00*/  IMAD R15, R10, 0x100000, R13 ;  /* 0x001000000a0f7824 */ /* 0x000fe400078e020d */
[----:B------:R-:W-:Y:S01]  /*1a10*/  IMAD.MOV.U32 R14, RZ, RZ, R12 ;  /* 0x000000ffff0e7224 */ /* 0x000fe200078e000c */
[----:B------:R-:W-:Y:S06]  /*1a20*/  @!P0 BRA `(.L_x_48) ;  /* 0x0000000000308947 */ /* 0x000fec0003800000 */
[----:B------:R-:W-:Y:S01]  /*1a30*/  FSETP.GEU.AND P1, PT, |R21|, 4.2275390625, PT ;  /* 0x408748001500780b */ /* 0x000fe20003f2e200 */
[C---:B------:R-:W-:Y:S02]  /*1a40*/  DADD R14, -R8.reuse, +INF ;  /* 0x7ff00000080e7429 */ /* 0x040fe40000000100 */
[----:B------:R-:W-:-:S08]  /*1a50*/  DSETP.GT.AND P0, PT, R8, RZ, PT ;  /* 0x000000ff0800722a */ /* 0x000fd00003f04000 */
[----:B------:R-:W-:Y:S02]  /*1a60*/  FSEL R14, R14, RZ, !P0 ;  /* 0x000000ff0e0e7208 */ /* 0x000fe40004000000 */
[----:B------:R-:W-:Y:S02]  /*1a70*/  @!P1 LEA.HI R7, R10, R10, RZ, 0x1 ;  /* 0x0000000a0a079211 */ /* 0x000fe400078f08ff */
[----:B------:R-:W-:Y:S02]  /*1a80*/  FSEL R15, R15, RZ, !P0 ;  /* 0x000000ff0f0f7208 */ /* 0x000fe40004000000 */
[----:B------:R-:W-:-:S04]  /*1a90*/  @!P1 SHF.R.S32.HI R7, RZ, 0x1, R7 ;  /* 0x00000001ff079819 */ /* 0x000fc80000011407 */
[----:B------:R-:W-:Y:S01]  /*1aa0*/  @!P1 IADD3 R8, PT, PT, R10, -R7, RZ ;  /* 0x800000070a089210 */ /* 0x000fe20007ffe0ff */
[----:B------:R-:W-:-:S03]  /*1ab0*/  @!P1 IMAD R13, R7, 0x100000, R13 ;  /* 0x00100000070d9824 */ /* 0x000fc600078e020d */
[----:B------:R-:W-:Y:S01]  /*1ac0*/  @!P1 LEA R9, R8, 0x3ff00000, 0x14 ;  /* 0x3ff0000008099811 */ /* 0x000fe200078ea0ff */
[----:B------:R-:W-:-:S06]  /*1ad0*/  @!P1 IMAD.MOV.U32 R8, RZ, RZ, RZ ;  /* 0x000000ffff089224 */ /* 0x000fcc00078e00ff */
[----:B------:R-:W-:-:S11]  /*1ae0*/  @!P1 DMUL R14, R12, R8 ;  /* 0x000000080c0e9228 */ /* 0x000fd60000000000 */
.L_x_48:
[----:B------:R-:W-:Y:S05]  /*1af0*/  BSYNC.RECONVERGENT B1 ;  /* 0x0000000000017941 */ /* 0x000fea0003800200 */
.L_x_47:
[----:B------:R-:W-:Y:S01]  /*1b00*/  DADD R14, R14, 1 ;  /* 0x3ff000000e0e7429 */ /* 0x000fe20000000000 */
[----:B------:R-:W-:Y:S05]  /*1b10*/  BSSY.RECONVERGENT B1, `(.L_x_49) ;  /* 0x0000012000017945 */ /* 0x000fea0003800200 */
[----:B------:R-:W0:Y:S04]  /*1b20*/  MUFU.RCP64H R9, R15 ;  /* 0x0000000f00097308 */ /* 0x000e280000001800 */
[----:B------:R-:W-:-:S04]  /*1b30*/  IADD3 R8, PT, PT, R15, 0x300402, RZ ;  /* 0x003004020f087810 */ /* 0x000fc80007ffe0ff */
[----:B------:R-:W-:Y:S02]  /*1b40*/  FSETP.GEU.AND P0, PT, |R8|, 5.8789094863358348022e-39, PT ;  /* 0x004004020800780b */ /* 0x000fe40003f0e200 */
[----:B0-----:R-:W-:-:S08]  /*1b50*/  DFMA R10, -R14, R8, 1 ;  /* 0x3ff000000e0a742b */ /* 0x001fd00000000108 */
[----:B------:R-:W-:-:S08]  /*1b60*/  DFMA R10, R10, R10, R10 ;  /* 0x0000000a0a0a722b */ /* 0x000fd0000000000a */
[----:B------:R-:W-:-:S08]  /*1b70*/  DFMA R10, R8, R10, R8 ;  /* 0x0000000a080a722b */ /* 0x000fd00000000008 */
[----:B------:R-:W-:-:S08]  /*1b80*/  DFMA R12, -R14, R10, 1 ;  /* 0x3ff000000e0c742b */ /* 0x000fd0000000010a */
[----:B------:R-:W-:Y:S01]  /*1b90*/  DFMA R10, R10, R12, R10 ;  /* 0x0000000c0a0a722b */ /* 0x000fe2000000000a */
[----:B------:R-:W-:Y:S10]  /*1ba0*/  @P0 BRA `(.L_x_50) ;  /* 0x0000000000200947 */ /* 0x000ff40003800000 */
[----:B------:R-:W-:Y:S01]  /*1bb0*/  LOP3.LUT R7, R15, 0x7fffffff, RZ, 0xc0, !PT ;  /* 0x7fffffff0f077812 */ /* 0x000fe200078ec0ff */
[----:B------:R-:W-:Y:S01]  /*1bc0*/  IMAD.MOV.U32 R8, RZ, RZ, R14 ;  /* 0x000000ffff087224 */ /* 0x000fe200078e000e */
[----:B------:R-:W-:Y:S01]  /*1bd0*/  MOV R10, 0x1c10 ;  /* 0x00001c10000a7802 */ /* 0x000fe20000000f00 */
[----:B------:R-:W-:Y:S01]  /*1be0*/  IMAD.MOV.U32 R9, RZ, RZ, R15 ;  /* 0x000000ffff097224 */ /* 0x000fe200078e000f */
[----:B------:R-:W-:-:S07]  /*1bf0*/  IADD3 R14, PT, PT, R7, -0x100000, RZ ;  /* 0xfff00000070e7810 */ /* 0x000fce0007ffe0ff */
[----:B------:R-:W-:Y:S05]  /*1c00*/  CALL.REL.NOINC `($__internal_0_$__cuda_sm20_dblrcp_rn_slowpath_v3) ;  /* 0x0000002400587944 */ /* 0x000fea0003c00000 */
[----:B------:R-:W-:Y:S02]  /*1c10*/  IMAD.MOV.U32 R10, RZ, RZ, R8 ;  /* 0x000000ffff0a7224 */ /* 0x000fe400078e0008 */
[----:B------:R-:W-:-:S07]  /*1c20*/  IMAD.MOV.U32 R11, RZ, RZ, R9 ;  /* 0x000000ffff0b7224 */ /* 0x000fce00078e0009 */
.L_x_50:
[----:B------:R-:W-:Y:S05]  /*1c30*/  BSYNC.RECONVERGENT B1 ;  /* 0x0000000000017941 */ /* 0x000fea0003800200 */
.L_x_49:
[----:B------:R-:W2:Y:S02]  /*1c40*/  LD.E.64 R8, desc[UR36][R24.64+0x8] ;  /* 0x0000082418087980 */ /* 0x000ea4000c101b00 */
[----:B--2---:R-:W-:-:S05]  /*1c50*/  IMAD.WIDE.U32 R8, R6, 0x8, R8 ;  /* 0x0000000806087825 */ /* 0x004fca00078e0008 */
[----:B------:R0:W-:Y:S04]  /*1c60*/  ST.E.64 desc[UR36][R8.64], R10 ;  /* 0x0000000a08007985 */ /* 0x0001e8000c101b24 */
[----:B------:R-:W2:Y:S01]  /*1c70*/  LDG.E R7, desc[UR36][R4.64+0x4] ;  /* 0x0000042404077981 */ /* 0x000ea2000c1e1900 */
[----:B------:R-:W-:-:S04]  /*1c80*/  IADD3 R6, PT, PT, R6, 0x1, RZ ;  /* 0x0000000106067810 */ /* 0x000fc80007ffe0ff */
[----:B--2---:R-:W-:-:S13]  /*1c90*/  ISETP.GE.AND P0, PT, R6, R7, PT ;  /* 0x000000070600720c */ /* 0x004fda0003f06270 */
[----:B0-----:R-:W-:Y:S05]  /*1ca0*/  @!P0 BRA `(.L_x_51) ;  /* 0xfffffff8001c8947 */ /* 0x001fea000383ffff */
[----:B------:R-:W-:Y:S05]  /*1cb0*/  BSYNC.RECONVERGENT B0 ;  /* 0x0000000000007941 */ /* 0x000fea0003800200 */
.L_x_44:
[----:B------:R-:W2:Y:S01]  /*1cc0*/  LDG.E R4, desc[UR36][R4.64+0x8] ;  /* 0x0000082404047981 */ /* 0x000ea2000c1e1900 */
[----:B------:R-:W-:Y:S02]  /*1cd0*/  PLOP3.LUT P0, PT, PT, PT, PT, 0x8, 0x80 ;  /* 0x000000000080781c */ /* 0x000fe40003f0e170 */
[----:B--2---:R-:W-:-:S13]  /*1ce0*/  ISETP.GE.AND P1, PT, R4, 0x1, PT ;  /* 0x000000010400780c */ /* 0x004fda0003f26270 */
[----:B------:R-:W-:Y:S05]  /*1cf0*/  @!P1 BRA `(.L_x_52) ;  /* 0x0000000400f49947 */ /* 0x000fea0003800000 */
[----:B------:R-:W-:Y:S01]  /*1d00*/  BSSY.RECONVERGENT B0, `(.L_x_53) ;  /* 0x000007b000007945 */ /* 0x000fe20003800200 */
[----:B------:R-:W-:-:S07]  /*1d10*/  IMAD.MOV.U32 R4, RZ, RZ, RZ ;  /* 0x000000ffff047224 */ /* 0x000fce00078e00ff */
.L_x_60:
        /* <DEDUP_REMOVED lines=11> */
[----:B------:R-:W-:Y:S01]  /*1dd0*/  BSSY.RECONVERGENT B1, `(.L_x_54) ;  /* 0x0000013000017945 */ /* 0x000fe20003800200 */
[----:B------:R-:W-:-:S07]  /*1de0*/  IMAD.MOV.U32 R5, RZ, RZ, RZ ;  /* 0x000000ffff057224 */ /* 0x000fce00078e00ff */
.L_x_55:
[----:B------:R-:W2:Y:S04]  /*1df0*/  LD.E.64 R8, desc[UR36][R16.64+0x8] ;  /* 0x0000082410087980 */ /* 0x000ea8000c101b00 */
[----:B------:R-:W3:Y:S04]  /*1e00*/  LD.E.64 R10, desc[UR36][R24.64+0x8] ;  /* 0x00000824180a7980 */ /* 0x000ee8000c101b00 */
[----:B------:R-:W4:Y:S01]  /*1e10*/  LD.E.64 R14, desc[UR36][R22.64+0x8] ;  /* 0x00000824160e7980 */ /* 0x000f22000c101b00 */
[----:B--2---:R-:W-:-:S06]  /*1e20*/  IMAD.WIDE.U32 R8, R5, 0x8, R8 ;  /* 0x0000000805087825 */ /* 0x004fcc00078e0008 */
[----:B------:R-:W2:Y:S01]  /*1e30*/  LD.E.64 R8, desc[UR36][R8.64+0x8] ;  /* 0x0000082408087980 */ /* 0x000ea2000c101b00 */
[----:B---3--:R-:W-:-:S04]  /*1e40*/  IMAD.WIDE.U32 R12, R5, 0x8, R10 ;  /* 0x00000008050c7825 */ /* 0x008fc800078e000a */
[C---:B----4-:R-:W-:Y:S02]  /*1e50*/  IMAD.WIDE.U32 R14, R4.reuse, 0x8, R14 ;  /* 0x00000008040e7825 */ /* 0x050fe400078e000e */
[----:B------:R-:W3:Y:S04]  /*1e60*/  LD.E.64 R12, desc[UR36][R12.64] ;  /* 0x000000240c0c7980 */ /* 0x000ee8000c101b00 */
[----:B------:R-:W3:Y:S01]  /*1e70*/  LD.E.64 R20, desc[UR36][R14.64] ;  /* 0x000000240e147980 */ /* 0x000ee2000c101b00 */
[----:B--2---:R-:W-:-:S06]  /*1e80*/  IMAD.WIDE.U32 R10, R4, 0x8, R8 ;  /* 0x00000008040a7825 */ /* 0x004fcc00078e0008 */
[----:B------:R-:W3:Y:S02]  /*1e90*/  LD.E.64 R10, desc[UR36][R10.64] ;  /* 0x000000240a0a7980 */ /* 0x000ee4000c101b00 */
[----:B---3--:R-:W-:-:S07]  /*1ea0*/  DFMA R20, R10, R12, R20 ;  /* 0x0000000c0a14722b */ /* 0x008fce0000000014 */
[----:B------:R0:W-:Y:S04]  /*1eb0*/  ST.E.64 desc[UR36][R14.64], R20 ;  /* 0x000000140e007985 */ /* 0x0001e8000c101b24 */
[----:B------:R-:W2:Y:S01]  /*1ec0*/  LDG.E R30, desc[UR36][R6.64+0x4] ;  /* 0x00000424061e7981 */ /* 0x000ea2000c1e1900 */
[----:B------:R-:W-:-:S04]  /*1ed0*/  IADD3 R5, PT, PT, R5, 0x1, RZ ;  /* 0x0000000105057810 */ /* 0x000fc80007ffe0ff */
[----:B--2---:R-:W-:-:S13]  /*1ee0*/  ISETP.GE.AND P0, PT, R5, R30, PT ;  /* 0x0000001e0500720c */ /* 0x004fda0003f06270 */
[----:B0-----:R-:W-:Y:S05]  /*1ef0*/  @!P0 BRA `(.L_x_55) ;  /* 0xfffffffc00bc8947 */ /* 0x001fea000383ffff */
[----:B------:R-:W-:Y:S05]  /*1f00*/  BSYNC.RECONVERGENT B1 ;  /* 0x0000000000017941 */ /* 0x000fea0003800200 */
.L_x_54:
        /* <DEDUP_REMOVED lines=47> */
[----:B------:R-:W-:Y:S01]  /*2200*/  IMAD R11, R8, 0x100000, R13 ;  /* 0x00100000080b7824 */ /* 0x000fe200078e020d */
[----:B------:R-:W-:Y:S01]  /*2210*/  MOV R10, R12 ;  /* 0x0000000c000a7202 */ /* 0x000fe20000000f00 */
[----:B------:R-:W-:Y:S06]  /*2220*/  @!P0 BRA `(.L_x_57) ;  /* 0x0000000000348947 */ /* 0x000fec0003800000 */
[----:B------:R-:W-:Y:S01]  /*2230*/  FSETP.GEU.AND P1, PT, |R15|, 4.2275390625, PT ;  /* 0x408748000f00780b */ /* 0x000fe20003f2e200 */
[C---:B------:R-:W-:Y:S02]  /*2240*/  DADD R10, -R6.reuse, +INF ;  /* 0x7ff00000060a7429 */ /* 0x040fe40000000100 */
[----:B------:R-:W-:-:S08]  /*2250*/  DSETP.GT.AND P0, PT, R6, RZ, PT ;  /* 0x000000ff0600722a */ /* 0x000fd00003f04000 */
[----:B------:R-:W-:Y:S02]  /*2260*/  FSEL R10, R10, RZ, !P0 ;  /* 0x000000ff0a0a7208 */ /* 0x000fe40004000000 */
[----:B------:R-:W-:Y:S02]  /*2270*/  @!P1 LEA.HI R5, R8, R8, RZ, 0x1 ;  /* 0x0000000808059211 */ /* 0x000fe400078f08ff */
[----:B------:R-:W-:Y:S02]  /*2280*/  @!P1 MOV R6, R12 ;  /* 0x0000000c00069202 */ /* 0x000fe40000000f00 */
[----:B------:R-:W-:Y:S02]  /*2290*/  @!P1 SHF.R.S32.HI R5, RZ, 0x1, R5 ;  /* 0x00000001ff059819 */ /* 0x000fe40000011405 */
[----:B------:R-:W-:-:S03]  /*22a0*/  FSEL R11, R11, RZ, !P0 ;  /* 0x000000ff0b0b7208 */ /* 0x000fc60004000000 */
[----:B------:R-:W-:Y:S02]  /*22b0*/  @!P1 IMAD.IADD R8, R8, 0x1, -R5 ;  /* 0x0000000108089824 */ /* 0x000fe400078e0a05 */
[----:B------:R-:W-:-:S03]  /*22c0*/  @!P1 IMAD R7, R5, 0x100000, R13 ;  /* 0x0010000005079824 */ /* 0x000fc600078e020d */
[----:B------:R-:W-:Y:S01]  /*22d0*/  @!P1 LEA R9, R8, 0x3ff00000, 0x14 ;  /* 0x3ff0000008099811 */ /* 0x000fe200078ea0ff */
[----:B------:R-:W-:-:S06]  /*22e0*/  @!P1 IMAD.MOV.U32 R8, RZ, RZ, RZ ;  /* 0x000000ffff089224 */ /* 0x000fcc00078e00ff */
[----:B------:R-:W-:-:S11]  /*22f0*/  @!P1 DMUL R10, R6, R8 ;  /* 0x00000008060a9228 */ /* 0x000fd60000000000 */
.L_x_57:
[----:B------:R-:W-:Y:S05]  /*2300*/  BSYNC.RECONVERGENT B1 ;  /* 0x0000000000017941 */ /* 0x000fea0003800200 */
.L_x_56:
[----:B------:R-:W-:Y:S01]  /*2310*/  DADD R12, R10, 1 ;  /* 0x3ff000000a0c7429 */ /* 0x000fe20000000000 */
[----:B------:R-:W-:Y:S05]  /*2320*/  BSSY.RECONVERGENT B1, `(.L_x_58) ;  /* 0x0000010000017945 */ /* 0x000fea0003800200 */
[----:B------:R-:W0:Y:S04]  /*2330*/  MUFU.RCP64H R7, R13 ;  /* 0x0000000d00077308 */ /* 0x000e280000001800 */
[----:B------:R-:W-:-:S05]  /*2340*/  VIADD R6, R13, 0x300402 ;  /* 0x003004020d067836 */ /* 0x000fca0000000000 */
[----:B------:R-:W-:Y:S01]  /*2350*/  FSETP.GEU.AND P0, PT, |R6|, 5.8789094863358348022e-39, PT ;  /* 0x004004020600780b */ /* 0x000fe20003f0e200 */
        /* <DEDUP_REMOVED lines=8> */
[----:B------:R-:W-:Y:S02]  /*23e0*/  MOV R8, R12 ;  /* 0x0000000c00087202 */ /* 0x000fe40000000f00 */
[----:B------:R-:W-:Y:S01]  /*23f0*/  MOV R10, 0x2420 ;  /* 0x00002420000a7802 */ /* 0x000fe20000000f00 */
[----:B------:R-:W-:-:S07]  /*2400*/  VIADD R14, R5, 0xfff00000 ;  /* 0xfff00000050e7836 */ /* 0x000fce0000000000 */
[----:B------:R-:W-:Y:S05]  /*2410*/  CALL.REL.NOINC `($__internal_0_$__cuda_sm20_dblrcp_rn_slowpath_v3) ;  /* 0x0000001c00547944 */ /* 0x000fea0003c00000 */
.L_x_59:
[----:B------:R-:W-:Y:S05]  /*2420*/  BSYNC.RECONVERGENT B1 ;  /* 0x0000000000017941 */ /* 0x000fea0003800200 */
.L_x_58:
[----:B------:R-:W2:Y:S01]  /*2430*/  LD.E.64 R6, desc[UR36][R24.64+0x10] ;  /* 0x0000102418067980 */ /* 0x000ea2000c101b00 */
[----:B------:R-:W0:Y:S01]  /*2440*/  LDC.64 R10, c[0x0][0x388] ;  /* 0x0000e200ff0a7b82 */ /* 0x000e220000000a00 */
[----:B--2---:R-:W-:-:S05]  /*2450*/  IMAD.WIDE.U32 R6, R4, 0x8, R6 ;  /* 0x0000000804067825 */ /* 0x004fca00078e0006 */
[----:B------:R1:W-:Y:S04]  /*2460*/  ST.E.64 desc[UR36][R6.64], R8 ;  /* 0x0000000806007985 */ /* 0x0003e8000c101b24 */
[----:B0-----:R-:W2:Y:S01]  /*2470*/  LDG.E R11, desc[UR36][R10.64+0x8] ;  /* 0x000008240a0b7981 */ /* 0x001ea2000c1e1900 */
[----:B------:R-:W-:-:S04]  /*2480*/  IADD3 R4, PT, PT, R4, 0x1, RZ ;  /* 0x0000000104047810 */ /* 0x000fc80007ffe0ff */
[----:B--2---:R-:W-:-:S13]  /*2490*/  ISETP.GE.AND P0, PT, R4, R11, PT ;  /* 0x0000000b0400720c */ /* 0x004fda0003f06270 */
[----:B-1----:R-:W-:Y:S05]  /*24a0*/  @!P0 BRA `(.L_x_60) ;  /* 0xfffffff8001c8947 */ /* 0x002fea000383ffff */
[----:B------:R-:W-:Y:S05]  /*24b0*/  BSYNC.RECONVERGENT B0 ;  /* 0x0000000000007941 */ /* 0x000fea0003800200 */
.L_x_53:
[----:B------:R-:W-:-:S13]  /*24c0*/  ISETP.GT.AND P0, PT, R11, RZ, PT ;  /* 0x000000ff0b00720c */ /* 0x000fda0003f04270 */
.L_x_52:
[----:B------:R0:W5:Y:S01]  /*24d0*/  LD.E.64 R4, desc[UR36][R24.64+0x10] ;  /* 0x0000102418047980 */ /* 0x000162000c101b00 */
[----:B------:R-:W-:Y:S01]  /*24e0*/  BSSY.RECONVERGENT B0, `(.L_x_61) ;  /* 0x0000085000007945 */ /* 0x000fe20003800200 */
[----:B------:R-:W-:Y:S01]  /*24f0*/  IMAD.MOV.U32 R29, RZ, RZ, RZ ;  /* 0x000000ffff1d7224 */ /* 0x000fe200078e00ff */
[----:B------:R-:W-:-:S07]  /*2500*/  CS2R R14, SRZ ;  /* 0x00000000000e7805 */ /* 0x000fce000001ff00 */
.L_x_78:
[----:B------:R-:W1:Y:S01]  /*2510*/  LDC.64 R8, c[0x0][0x398] ;  /* 0x0000e600ff087b82 */ /* 0x000e620000000a00 */
[----:B------:R-:W-:Y:S02]  /*2520*/  IMAD R11, R0, 0xf, R29 ;  /* 0x0000000f000b7824 */ /* 0x000fe400078e021d */
[----:B-----5:R-:W-:-:S04]  /*2530*/  IMAD.WIDE.U32 R6, R29, 0x8, R4 ;  /* 0x000000081d067825 */ /* 0x020fc800078e0004 */
[----:B-1----:R-:W-:Y:S02]  /*2540*/  IMAD.WIDE.U32 R8, R11, 0x8, R8 ;  /* 0x000000080b087825 */ /* 0x002fe400078e0008 */
[----:B------:R-:W2:Y:S04]  /*2550*/  LD.E.64 R10, desc[UR36][R6.64] ;  /* 0x00000024060a7980 */ /* 0x000ea8000c101b00 */
[----:B------:R-:W2:Y:S01]  /*2560*/  LDG.E.64 R12, desc[UR36][R8.64] ;  /* 0x00000024080c7981 */ /* 0x000ea2000c1e1b00 */
[----:B------:R-:W-:Y:S01]  /*2570*/  BSSY.RECONVERGENT B1, `(.L_x_62) ;  /* 0x0000006000017945 */ /* 0x000fe20003800200 */
[----:B------:R-:W-:Y:S01]  /*2580*/  MOV R44, 0x25d0 ;  /* 0x000025d0002c7802 */ /* 0x000fe20000000f00 */
[----:B--2---:R-:W-:-:S08]  /*2590*/  DADD R12, R12, -R10 ;  /* 0x000000000c0c7229 */ /* 0x004fd0000000080a */
[----:B------:R-:W-:-:S10]  /*25a0*/  DADD R20, -RZ, |R12| ;  /* 0x00000000ff147229 */ /* 0x000fd4000000050c */
[----:B------:R-:W-:-:S07]  /*25b0*/  IMAD.MOV.U32 R45, RZ, RZ, R21 ;  /* 0x000000ffff2d7224 */ /* 0x000fce00078e0015 */
[----:B0-----:R-:W-:Y:S05]  /*25c0*/  CALL.REL.NOINC `($_Z8trainingPdPiS_S_$__internal_accurate_pow) ;  /* 0x0000001c008c7944 */ /* 0x001fea0003c00000 */
[----:B------:R-:W-:Y:S05]  /*25d0*/  BSYNC.RECONVERGENT B1 ;  /* 0x0000000000017941 */ /* 0x000fea0003800200 */
.L_x_62:
[----:B------:R0:W5:Y:S04]  /*25e0*/  LDG.E.64 R30, desc[UR36][R8.64+0x8] ;  /* 0x00000824081e7981 */ /* 0x000168000c1e1b00 */
[----:B------:R0:W5:Y:S01]  /*25f0*/  LD.E.64 R10, desc[UR36][R6.64+0x8] ;  /* 0x00000824060a7980 */ /* 0x000162000c101b00 */
[C---:B------:R-:W-:Y:S01]  /*2600*/  DADD R34, R12.reuse, 2 ;  /* 0x400000000c227429 */ /* 0x040fe20000000000 */
[----:B------:R-:W-:Y:S01]  /*2610*/  BSSY.RECONVERGENT B1, `(.L_x_63) ;  /* 0x000000d000017945 */ /* 0x000fe20003800200 */
[----:B------:R-:W-:-:S06]  /*2620*/  DSETP.NEU.AND P1, PT, R12, RZ, PT ;  /* 0x000000ff0c00722a */ /* 0x000fcc0003f2d000 */
[----:B------:R-:W-:Y:S02]  /*2630*/  FSEL R20, R20, RZ, P1 ;  /* 0x000000ff14147208 */ /* 0x000fe40000800000 */
[----:B------:R-:W-:Y:S02]  /*2640*/  LOP3.LUT R34, R35, 0x7ff00000, RZ, 0xc0, !PT ;  /* 0x7ff0000023227812 */ /* 0x000fe400078ec0ff */
[----:B------:R-:W-:Y:S02]  /*2650*/  FSEL R21, R32, RZ, P1 ;  /* 0x000000ff20157208 */ /* 0x000fe40000800000 */
[----:B------:R-:W-:-:S13]  /*2660*/  ISETP.NE.AND P2, PT, R34, 0x7ff00000, PT ;  /* 0x7ff000002200780c */ /* 0x000fda0003f45270 */
[----:B0-----:R-:W-:Y:S05]  /*2670*/  @P2 BRA `(.L_x_64) ;  /* 0x0000000000182947 */ /* 0x001fea0003800000 */
[----:B------:R-:W-:-:S14]  /*2680*/  DSETP.NAN.AND P1, PT, R12, R12, PT ;  /* 0x0000000c0c00722a */ /* 0x000fdc0003f28000 */
[----:B------:R-:W-:Y:S01]  /*2690*/  @P1 DADD R20, R12, 2 ;  /* 0x400000000c141429 */ /* 0x000fe20000000000 */
[----:B------:R-:W-:Y:S10]  /*26a0*/  @P1 BRA `(.L_x_64) ;  /* 0x00000000000c1947 */ /* 0x000ff40003800000 */
[----:B------:R-:W-:-:S14]  /*26b0*/  DSETP.NEU.AND P1, PT, |R12|, +INF , PT ;  /* 0x7ff000000c00742a */ /* 0x000fdc0003f2d200 */
[----:B------:R-:W-:Y:S01]  /*26c0*/  @!P1 MOV R20, 0x0 ;  /* 0x0000000000149802 */ /* 0x000fe20000000f00 */
[----:B------:R-:W-:-:S07]  /*26d0*/  @!P1 IMAD.MOV.U32 R21, RZ, RZ, 0x7ff00000 ;  /* 0x7ff00000ff159424 */ /* 0x000fce00078e00ff */
.L_x_64:
[----:B------:R-:W-:Y:S05]  /*26e0*/  BSYNC.RECONVERGENT B1 ;  /* 0x0000000000017941 */ /* 0x000fea0003800200 */
.L_x_63:
[----:B-----5:R-:W-:Y:S01]  /*26f0*/  DADD R10, R30, -R10 ;  /* 0x000000001e0a7229 */ /* 0x020fe2000000080a */
[----:B------:R-:W-:Y:S01]  /*2700*/  BSSY.RECONVERGENT B1, `(.L_x_65) ;  /* 0x000000a000017945 */ /* 0x000fe20003800200 */
[----:B------:R-:W-:Y:S02]  /*2710*/  DMUL R20, R20, 0.5 ;  /* 0x3fe0000014147828 */ /* 0x000fe40000000000 */
[----:B------:R-:W-:-:S04]  /*2720*/  DSETP.NEU.AND P1, PT, R12, 1, PT ;  /* 0x3ff000000c00742a */ /* 0x000fc80003f2d000 */
[----:B------:R-:W-:-:S04]  /*2730*/  DADD R44, -RZ, |R10| ;  /* 0x00000000ff2c7229 */ /* 0x000fc8000000050a */
[----:B------:R-:W-:Y:S02]  /*2740*/  FSEL R12, R20, RZ, P1 ;  /* 0x000000ff140c7208 */ /* 0x000fe40000800000 */
[----:B------:R-:W-:-:S04]  /*2750*/  FSEL R13, R21, 1.75, P1 ;  /* 0x3fe00000150d7808 */ /* 0x000fc80000800000 */
[----:B------:R-:W-:Y:S01]  /*2760*/  IMAD.MOV.U32 R20, RZ, RZ, R44 ;  /* 0x000000ffff147224 */ /* 0x000fe200078e002c */
[----:B------:R-:W-:Y:S01]  /*2770*/  MOV R44, 0x27a0 ;  /* 0x000027a0002c7802 */ /* 0x000fe20000000f00 */
[----:B------:R-:W-:-:S11]  /*2780*/  DADD R12, R14, R12 ;  /* 0x000000000e0c7229 */ /* 0x000fd6000000000c */
[----:B------:R-:W-:Y:S05]  /*2790*/  CALL.REL.NOINC `($_Z8trainingPdPiS_S_$__internal_accurate_pow) ;  /* 0x0000001c00187944 */ /* 0x000fea0003c00000 */
[----:B------:R-:W-:Y:S05]  /*27a0*/  BSYNC.RECONVERGENT B1 ;  /* 0x0000000000017941 */ /* 0x000fea0003800200 */
.L_x_65:
[C---:B------:R-:W-:Y:S01]  /*27b0*/  DADD R14, R10.reuse, 2 ;  /* 0x400000000a0e7429 */ /* 0x040fe20000000000 */
[----:B------:R-:W-:Y:S01]  /*27c0*/  BSSY.RECONVERGENT B1, `(.L_x_66) ;  /* 0x000000f000017945 */ /* 0x000fe20003800200 */
[----:B------:R-:W-:-:S06]  /*27d0*/  DSETP.NEU.AND P1, PT, R10, RZ, PT ;  /* 0x000000ff0a00722a */ /* 0x000fcc0003f2d000 */
[----:B------:R-:W-:Y:S02]  /*27e0*/  FSEL R20, R20, RZ, P1 ;  /* 0x000000ff14147208 */ /* 0x000fe40000800000 */
[----:B------:R-:W-:Y:S02]  /*27f0*/  LOP3.LUT R14, R15, 0x7ff00000, RZ, 0xc0, !PT ;  /* 0x7ff000000f0e7812 */ /* 0x000fe400078ec0ff */
[----:B------:R-:W-:Y:S02]  /*2800*/  FSEL R21, R32, RZ, P1 ;  /* 0x000000ff20157208 */ /* 0x000fe40000800000 */
[----:B------:R-:W-:-:S13]  /*2810*/  ISETP.NE.AND P2, PT, R14, 0x7ff00000, PT ;  /* 0x7ff000000e00780c */ /* 0x000fda0003f45270 */
[----:B------:R-:W-:Y:S05]  /*2820*/  @P2 BRA `(.L_x_67) ;  /* 0x0000000000202947 */ /* 0x000fea0003800000 */
[----:B------:R-:W-:-:S14]  /*2830*/  DSETP.NAN.AND P1, PT, R10, R10, PT ;  /* 0x0000000a0a00722a */ /* 0x000fdc0003f28000 */
[----:B------:R-:W-:Y:S05]  /*2840*/  @P1 BRA `(.L_x_68) ;  /* 0x0000000000141947 */ /* 0x000fea0003800000 */
[----:B------:R-:W-:-:S14]  /*2850*/  DSETP.NEU.AND P1, PT, |R10|, +INF , PT ;  /* 0x7ff000000a00742a */ /* 0x000fdc0003f2d200 */
[----:B------:R-:W-:Y:S05]  /*2860*/  @P1 BRA `(.L_x_67) ;  /* 0x0000000000101947 */ /* 0x000fea0003800000 */
[----:B------:R-:W-:Y:S01]  /*2870*/  MOV R20, 0x0 ;  /* 0x0000000000147802 */ /* 0x000fe20000000f00 */
[----:B------:R-:W-:Y:S01]  /*2880*/  IMAD.MOV.U32 R21, RZ, RZ, 0x7ff00000 ;  /* 0x7ff00000ff157424 */ /* 0x000fe200078e00ff */
[----:B------:R-:W-:Y:S06]  /*2890*/  BRA `(.L_x_67) ;  /* 0x0000000000047947 */ /* 0x000fec0003800000 */
.L_x_68:
[----:B------:R-:W-:-:S11]  /*28a0*/  DADD R20, R10, 2 ;  /* 0x400000000a147429 */ /* 0x000fd60000000000 */
.L_x_67:
[----:B------:R-:W-:Y:S05]  /*28b0*/  BSYNC.RECONVERGENT B1 ;  /* 0x0000000000017941 */ /* 0x000fea0003800200 */
.L_x_66:
[----:B------:R-:W2:Y:S04]  /*28c0*/  LDG.E.64 R14, desc[UR36][R8.64+0x10] ;  /* 0x00001024080e7981 */ /* 0x000ea8000c1e1b00 */
[----:B------:R-:W2:Y:S01]  /*28d0*/  LD.E.64 R30, desc[UR36][R6.64+0x10] ;  /* 0x00001024061e7980 */ /* 0x000ea2000c101b00 */
[----:B------:R-:W-:Y:S01]  /*28e0*/  DMUL R20, R20, 0.5 ;  /* 0x3fe0000014147828 */ /* 0x000fe20000000000 */
[----:B------:R-:W-:Y:S01]  /*28f0*/  BSSY.RECONVERGENT B1, `(.L_x_69) ;  /* 0x000000a000017945 */ /* 0x000fe20003800200 */
[----:B------:R-:W-:-:S08]  /*2900*/  DSETP.NEU.AND P1, PT, R10, 1, PT ;  /* 0x3ff000000a00742a */ /* 0x000fd00003f2d000 */
[----:B------:R-:W-:Y:S02]  /*2910*/  FSEL R10, R20, RZ, P1 ;  /* 0x000000ff140a7208 */ /* 0x000fe40000800000 */
[----:B------:R-:W-:-:S06]  /*2920*/  FSEL R11, R21, 1.75, P1 ;  /* 0x3fe00000150b7808 */ /* 0x000fcc0000800000 */
[----:B------:R-:W-:Y:S02]  /*2930*/  DADD R12, R12, R10 ;  /* 0x000000000c0c7229 */ /* 0x000fe4000000000a */
[----:B--2---:R-:W-:-:S08]  /*2940*/  DADD R14, R14, -R30 ;  /* 0x000000000e0e7229 */ /* 0x004fd0000000081e */
[----:B------:R-:W-:-:S10]  /*2950*/  DADD R44, -RZ, |R14| ;  /* 0x00000000ff2c7229 */ /* 0x000fd4000000050e */
[----:B------:R-:W-:Y:S01]  /*2960*/  IMAD.MOV.U32 R20, RZ, RZ, R44 ;  /* 0x000000ffff147224 */ /* 0x000fe200078e002c */
[----:B------:R-:W-:-:S07]  /*2970*/  MOV R44, 0x2990 ;  /* 0x00002990002c7802 */ /* 0x000fce0000000f00 */
[----:B------:R-:W-:Y:S05]  /*2980*/  CALL.REL.NOINC `($_Z8trainingPdPiS_S_$__internal_accurate_pow) ;  /* 0x00000018009c7944 */ /* 0x000fea0003c00000 */
[----:B------:R-:W-:Y:S05]  /*2990*/  BSYNC.RECONVERGENT B1 ;  /* 0x0000000000017941 */ /* 0x000fea0003800200 */
.L_x_69:
        /* <DEDUP_REMOVED lines=15> */
.L_x_72:
[----:B------:R-:W-:-:S11]  /*2a90*/  DADD R20, R14, 2 ;  /* 0x400000000e147429 */ /* 0x000fd60000000000 */
.L_x_71:
[----:B------:R-:W-:Y:S05]  /*2aa0*/  BSYNC.RECONVERGENT B1 ;  /* 0x0000000000017941 */ /* 0x000fea0003800200 */
.L_x_70:
[----:B------:R-:W-:Y:S02]  /*2ab0*/  DMUL R20, R20, 0.5 ;  /* 0x3fe0000014147828 */ /* 0x000fe40000000000 */
[----:B------:R-:W-:-:S08]  /*2ac0*/  DSETP.NEU.AND P1, PT, R14, 1, PT ;  /* 0x3ff000000e00742a */ /* 0x000fd00003f2d000 */
[----:B------:R-:W-:Y:S02]  /*2ad0*/  FSEL R10, R20, RZ, P1 ;  /* 0x000000ff140a7208 */ /* 0x000fe40000800000 */
[----:B------:R-:W-:Y:S02]  /*2ae0*/  FSEL R11, R21, 1.75, P1 ;  /* 0x3fe00000150b7808 */ /* 0x000fe40000800000 */
[----:B------:R-:W-:-:S04]  /*2af0*/  ISETP.NE.AND P1, PT, R29, 0xc, PT ;  /* 0x0000000c1d00780c */ /* 0x000fc80003f25270 */
[----:B------:R-:W-:-:S09]  /*2b00*/  DADD R12, R12, R10 ;  /* 0x000000000c0c7229 */ /* 0x000fd2000000000a */
[----:B------:R-:W-:Y:S05]  /*2b10*/  @!P1 BRA `(.L_x_73) ;  /* 0x0000000000849947 */ /* 0x000fea0003800000 */
[----:B------:R-:W2:Y:S04]  /*2b20*/  LDG.E.64 R10, desc[UR36][R8.64+0x18] ;  /* 0x00001824080a7981 */ /* 0x000ea8000c1e1b00 */
[----:B------:R-:W2:Y:S01]  /*2b30*/  LD.E.64 R6, desc[UR36][R6.64+0x18] ;  /* 0x0000182406067980 */ /* 0x000ea2000c101b00 */
[----:B------:R-:W-:Y:S01]  /*2b40*/  BSSY.RECONVERGENT B1, `(.L_x_74) ;  /* 0x0000006000017945 */ /* 0x000fe20003800200 */
[----:B------:R-:W-:Y:S01]  /*2b50*/  MOV R44, 0x2ba0 ;  /* 0x00002ba0002c7802 */ /* 0x000fe20000000f00 */
[----:B--2---:R-:W-:-:S08]  /*2b60*/  DADD R10, R10, -R6 ;  /* 0x000000000a0a7229 */ /* 0x004fd00000000806 */
[----:B------:R-:W-:-:S10]  /*2b70*/  DADD R20, -RZ, |R10| ;  /* 0x00000000ff147229 */ /* 0x000fd4000000050a */
[----:B------:R-:W-:-:S07]  /*2b80*/  IMAD.MOV.U32 R45, RZ, RZ, R21 ;  /* 0x000000ffff2d7224 */ /* 0x000fce00078e0015 */
[----:B------:R-:W-:Y:S05]  /*2b90*/  CALL.REL.NOINC `($_Z8trainingPdPiS_S_$__internal_accurate_pow) ;  /* 0x0000001800187944 */ /* 0x000fea0003c00000 */
[----:B------:R-:W-:Y:S05]  /*2ba0*/  BSYNC.RECONVERGENT B1 ;  /* 0x0000000000017941 */ /* 0x000fea0003800200 */
.L_x_74:
        /* <DEDUP_REMOVED lines=15> */
.L_x_77:
[----:B------:R-:W-:-:S11]  /*2ca0*/  DADD R20, R10, 2 ;  /* 0x400000000a147429 */ /* 0x000fd60000000000 */
.L_x_76:
[----:B------:R-:W-:Y:S05]  /*2cb0*/  BSYNC.RECONVERGENT B1 ;  /* 0x0000000000017941 */ /* 0x000fea0003800200 */
.L_x_75:
[----:B------:R-:W-:Y:S01]  /*2cc0*/  DMUL R20, R20, 0.5 ;  /* 0x3fe0000014147828 */ /* 0x000fe20000000000 */
[----:B------:R-:W-:Y:S01]  /*2cd0*/  VIADD R29, R29, 0x4 ;  /* 0x000000041d1d7836 */ /* 0x000fe20000000000 */
[----:B------:R-:W-:-:S08]  /*2ce0*/  DSETP.NEU.AND P1, PT, R10, 1, PT ;  /* 0x3ff000000a00742a */ /* 0x000fd00003f2d000 */
[----:B------:R-:W-:Y:S02]  /*2cf0*/  FSEL R14, R20, RZ, P1 ;  /* 0x000000ff140e7208 */ /* 0x000fe40000800000 */
[----:B------:R-:W-:-:S06]  /*2d00*/  FSEL R15, R21, 1.75, P1 ;  /* 0x3fe00000150f7808 */ /* 0x000fcc0000800000 */
[----:B------:R-:W-:Y:S01]  /*2d10*/  DADD R14, R12, R14 ;  /* 0x000000000c0e7229 */ /* 0x000fe2000000000e */
[----:B------:R-:W-:Y:S10]  /*2d20*/  BRA `(.L_x_78) ;  /* 0xfffffff400f87947 */ /* 0x000ff4000383ffff */
.L_x_73:
[----:B------:R-:W-:Y:S05]  /*2d30*/  BSYNC.RECONVERGENT B0 ;  /* 0x0000000000007941 */ /* 0x000fea0003800200 */
.L_x_61:
[----:B------:R-:W0:Y:S01]  /*2d40*/  LDC.64 R4, c[0x0][0x388] ;  /* 0x0000e200ff047b82 */ /* 0x000e220000000a00 */
[----:B------:R-:W-:Y:S01]  /*2d50*/  BSSY.RECONVERGENT B0, `(.L_x_79) ;  /* 0x0000035000007945 */ /* 0x000fe20003800200 */
[----:B------:R-:W-:-:S03]  /*2d60*/  DADD R46, R12, R46 ;  /* 0x000000000c2e7229 */ /* 0x000fc6000000002e */
[----:B------:R-:W-:Y:S08]  /*2d70*/  @P0 BRA `(.L_x_80) ;  /* 0x0000000000080947 */ /* 0x000ff00003800000 */
[----:B0-----:R0:W5:Y:S01]  /*2d80*/  LDG.E R7, desc[UR36][R4.64+0x4] ;  /* 0x0000042404077981 */ /* 0x001162000c1e1900 */
[----:B------:R-:W-:Y:S05]  /*2d90*/  BRA `(.L_x_81) ;  /* 0x0000000000c07947 */ /* 0x000fea0003800000 */
.L_x_80:
[----:B------:R-:W-:-:S07]  /*2da0*/  MOV R6, RZ ;  /* 0x000000ff00067202 */ /* 0x000fce0000000f00 */
.L_x_85:
[----:B------:R-:W2:Y:S01]  /*2db0*/  LD.E.64 R8, desc[UR36][R24.64+0x10] ;  /* 0x0000102418087980 */ /* 0x000ea2000c101b00 */
[----:B------:R-:W1:Y:S03]  /*2dc0*/  LDC.64 R10, c[0x0][0x398] ;  /* 0x0000e600ff0a7b82 */ /* 0x000e660000000a00 */
[----:B------:R-:W3:Y:S01]  /*2dd0*/  LD.E.64 R14, desc[UR36][R18.64+0x8] ;  /* 0x00000824120e7980 */ /* 0x000ee2000c101b00 */
[----:B------:R-:W-:-:S04]  /*2de0*/  IMAD.IADD R7, R3, 0x1, R6 ;  /* 0x0000000103077824 */ /* 0x000fc800078e0206 */
[----:B-1----:R-:W-:-:S06]  /*2df0*/  IMAD.WIDE R10, R7, 0x8, R10 ;  /* 0x00000008070a7825 */ /* 0x002fcc00078e020a */
[----:B------:R-:W4:Y:S01]  /*2e00*/  LDG.E.64 R10, desc[UR36][R10.64] ;  /* 0x000000240a0a7981 */ /* 0x000f22000c1e1b00 */
[----:B--2---:R-:W-:-:S03]  /*2e10*/  IMAD.WIDE.U32 R8, R6, 0x8, R8 ;  /* 0x0000000806087825 */ /* 0x004fc600078e0008 */
[----:B---3--:R-:W2:Y:S04]  /*2e20*/  LD.E.64 R14, desc[UR36][R14.64] ;  /* 0x000000240e0e7980 */ /* 0x008ea8000c101b00 */
[----:B------:R-:W4:Y:S01]  /*2e30*/  LD.E.64 R8, desc[UR36][R8.64] ;  /* 0x0000002408087980 */ /* 0x000f22000c101b00 */
[----:B--2---:R-:W-:Y:S01]  /*2e40*/  IMAD.WIDE.U32 R20, R6, 0x8, R14 ;  /* 0x0000000806147825 */ /* 0x004fe200078e000e */
[----:B----4-:R-:W-:-:S07]  /*2e50*/  DADD R12, R8, -R10 ;  /* 0x00000000080c7229 */ /* 0x010fce000000080a */
[----:B------:R1:W-:Y:S04]  /*2e60*/  ST.E.64 desc[UR36][R20.64], R12 ;  /* 0x0000000c14007985 */ /* 0x0003e8000c101b24 */
[----:B------:R-:W2:Y:S04]  /*2e70*/  LD.E.64 R32, desc[UR36][R18.64+0x8] ;  /* 0x0000082412207980 */ /* 0x000ea8000c101b00 */
[----:B--2---:R-:W2:Y:S01]  /*2e80*/  LD.E.64 R32, desc[UR36][R32.64] ;  /* 0x0000002420207980 */ /* 0x004ea2000c101b00 */
[----:B------:R-:W-:Y:S01]  /*2e90*/  DADD R30, -R8, 1 ;  /* 0x3ff00000081e7429 */ /* 0x000fe20000000100 */
[----:B--2---:R-:W-:-:S05]  /*2ea0*/  IMAD.WIDE.U32 R34, R6, 0x8, R32 ;  /* 0x0000000806227825 */ /* 0x004fca00078e0020 */
[----:B------:R-:W2:Y:S02]  /*2eb0*/  LD.E.64 R36, desc[UR36][R34.64] ;  /* 0x0000002422247980 */ /* 0x000ea4000c101b00 */
[----:B------:R-:W-:-:S08]  /*2ec0*/  DMUL R30, R8, R30 ;  /* 0x0000001e081e7228 */ /* 0x000fd00000000000 */
[----:B--2---:R-:W-:-:S07]  /*2ed0*/  DMUL R30, R30, R36 ;  /* 0x000000241e1e7228 */ /* 0x004fce0000000000 */
[----:B------:R1:W-:Y:S04]  /*2ee0*/  ST.E.64 desc[UR36][R34.64], R30 ;  /* 0x0000001e22007985 */ /* 0x0003e8000c101b24 */
[----:B0-----:R-:W2:Y:S02]  /*2ef0*/  LDG.E R7, desc[UR36][R4.64+0x4] ;  /* 0x0000042404077981 */ /* 0x001ea4000c1e1900 */
[----:B--2---:R-:W-:-:S13]  /*2f00*/  ISETP.GE.AND P0, PT, R7, 0x1, PT ;  /* 0x000000010700780c */ /* 0x004fda0003f06270 */
[----:B-1----:R-:W-:Y:S05]  /*2f10*/  @!P0 BRA `(.L_x_82) ;  /* 0x0000000000508947 */ /* 0x002fea0003800000 */
[----:B------:R-:W-:Y:S01]  /*2f20*/  BSSY.RECONVERGENT B1, `(.L_x_83) ;  /* 0x0000012000017945 */ /* 0x000fe20003800200 */
[----:B------:R-:W-:-:S07]  /*2f30*/  IMAD.MOV.U32 R7, RZ, RZ, RZ ;  /* 0x000000ffff077224 */ /* 0x000fce00078e00ff */
.L_x_84:
[----:B------:R-:W2:Y:S04]  /*2f40*/  LD.E.64 R8, desc[UR36][R18.64+0x8] ;  /* 0x0000082412087980 */ /* 0x000ea8000c101b00 */
[----:B------:R-:W3:Y:S04]  /*2f50*/  LD.E.64 R12, desc[UR36][R24.64+0x8] ;  /* 0x00000824180c7980 */ /* 0x000ee8000c101b00 */
[----:B--2---:R-:W2:Y:S01]  /*2f60*/  LD.E.64 R10, desc[UR36][R8.64] ;  /* 0x00000024080a7980 */ /* 0x004ea2000c101b00 */
[----:B------:R-:W-:-:S04]  /*2f70*/  IMAD.WIDE.U32 R20, R7, 0x8, R8 ;  /* 0x0000000807147825 */ /* 0x000fc800078e0008 */
[----:B---3--:R-:W-:Y:S02]  /*2f80*/  IMAD.WIDE.U32 R12, R7, 0x8, R12 ;  /* 0x00000008070c7825 */ /* 0x008fe400078e000c */
[----:B------:R-:W3:Y:S04]  /*2f90*/  LD.E.64 R20, desc[UR36][R20.64+0x8] ;  /* 0x0000082414147980 */ /* 0x000ee8000c101b00 */
[----:B------:R-:W4:Y:S01]  /*2fa0*/  LD.E.64 R12, desc[UR36][R12.64] ;  /* 0x000000240c0c7980 */ /* 0x000f22000c101b00 */
[----:B--2---:R-:W-:-:S06]  /*2fb0*/  IMAD.WIDE.U32 R10, R6, 0x8, R10 ;  /* 0x00000008060a7825 */ /* 0x004fcc00078e000a */
[----:B------:R-:W4:Y:S01]  /*2fc0*/  LD.E.64 R10, desc[UR36][R10.64] ;  /* 0x000000240a0a7980 */ /* 0x000f22000c101b00 */
[----:B---3--:R-:W-:Y:S01]  /*2fd0*/  IMAD.WIDE.U32 R30, R6, 0x8, R20 ;  /* 0x00000008061e7825 */ /* 0x008fe200078e0014 */
[----:B----4-:R-:W-:-:S07]  /*2fe0*/  DMUL R14, R10, R12 ;  /* 0x0000000c0a0e7228 */ /* 0x010fce0000000000 */
[----:B------:R0:W-:Y:S04]  /*2ff0*/  ST.E.64 desc[UR36][R30.64], R14 ;  /* 0x0000000e1e007985 */ /* 0x0001e8000c101b24 */
[----:B------:R-:W2:Y:S01]  /*3000*/  LDG.E R32, desc[UR36][R4.64+0x4] ;  /* 0x0000042404207981 */ /* 0x000ea2000c1e1900 */
[----:B------:R-:W-:-:S04]  /*3010*/  IADD3 R7, PT, PT, R7, 0x1, RZ ;  /* 0x0000000107077810 */ /* 0x000fc80007ffe0ff */
[----:B--2---:R-:W-:-:S13]  /*3020*/  ISETP.GE.AND P0, PT, R7, R32, PT ;  /* 0x000000200700720c */ /* 0x004fda0003f06270 */
[----:B0-----:R-:W-:Y:S05]  /*3030*/  @!P0 BRA `(.L_x_84) ;  /* 0xfffffffc00c08947 */ /* 0x001fea000383ffff */
[----:B------:R-:W-:Y:S05]  /*3040*/  BSYNC.RECONVERGENT B1 ;  /* 0x0000000000017941 */ /* 0x000fea0003800200 */
.L_x_83:
[----:B------:R-:W-:-:S07]  /*3050*/  IMAD.MOV.U32 R7, RZ, RZ, R32 ;  /* 0x000000ffff077224 */ /* 0x000fce00078e0020 */
.L_x_82:
[----:B------:R-:W2:Y:S01]  /*3060*/  LDG.E R9, desc[UR36][R4.64+0x8] ;  /* 0x0000082404097981 */ /* 0x000ea2000c1e1900 */
[----:B------:R-:W-:-:S05]  /*3070*/  VIADD R6, R6, 0x1 ;  /* 0x0000000106067836 */ /* 0x000fca0000000000 */
[----:B--2---:R-:W-:-:S13]  /*3080*/  ISETP.GE.AND P0, PT, R6, R9, PT ;  /* 0x000000090600720c */ /* 0x004fda0003f06270 */
[----:B------:R-:W-:Y:S05]  /*3090*/  @!P0 BRA `(.L_x_85) ;  /* 0xfffffffc00448947 */ /* 0x000fea000383ffff */
.L_x_81:
[----:B------:R-:W-:Y:S05]  /*30a0*/  BSYNC.RECONVERGENT B0 ;  /* 0x0000000000007941 */ /* 0x000fea0003800200 */
.L_x_79:
[----:B-----5:R-:W-:-:S13]  /*30b0*/  ISETP.GE.AND P0, PT, R7, 0x1, PT ;  /* 0x000000010700780c */ /* 0x020fda0003f06270 */
[----:B------:R-:W-:Y:S05]  /*30c0*/  @!P0 BRA `(.L_x_86) ;  /* 0x0000000800c08947 */ /* 0x000fea0003800000 */
[----:B------:R-:W-:-:S07]  /*30d0*/  MOV R3, RZ ;  /* 0x000000ff00037202 */ /* 0x000fce0000000f00 */
.L_x_95:
[----:B------:R-:W2:Y:S01]  /*30e0*/  LDG.E R42, desc[UR36][R4.64+0x8] ;  /* 0x00000824042a7981 */ /* 0x000ea2000c1e1900 */
[----:B------:R-:W-:Y:S02]  /*30f0*/  CS2R R36, SRZ ;  /* 0x0000000000247805 */ /* 0x000fe4000001ff00 */
[----:B--2---:R-:W-:-:S13]  /*3100*/  ISETP.GE.AND P0, PT, R42, 0x1, PT ;  /* 0x000000012a00780c */ /* 0x004fda0003f06270 */
[----:B------:R-:W-:Y:S05]  /*3110*/  @!P0 BRA `(.L_x_87) ;  /* 0x00000008001c8947 */ /* 0x000fea0003800000 */
[----:B------:R-:W2:Y:S04]  /*3120*/  LD.E.64 R6, desc[UR36][R16.64+0x8] ;  /* 0x0000082410067980 */ /* 0x000ea8000c101b00 */
[----:B------:R-:W3:Y:S01]  /*3130*/  LD.E.64 R10, desc[UR36][R18.64+0x8] ;  /* 0x00000824120a7980 */ /* 0x000ee2000c101b00 */
[----:B------:R-:W-:Y:S01]  /*3140*/  ISETP.GE.U32.AND P0, PT, R42, 0x10, PT ;  /* 0x000000102a00780c */ /* 0x000fe20003f06070 */
[----:B--2---:R-:W-:Y:S02]  /*3150*/  IMAD.WIDE.U32 R8, R3, 0x8, R6 ;  /* 0x0000000803087825 */ /* 0x004fe400078e0006 */
[----:B---3--:R1:W5:Y:S04]  /*3160*/  LD.E.64 R6, desc[UR36][R10.64] ;  /* 0x000000240a067980 */ /* 0x008368000c101b00 */
[----:B------:R-:W5:Y:S01]  /*3170*/  LD.E.64 R8, desc[UR36][R8.64+0x8] ;  /* 0x0000082408087980 */ /* 0x000f62000c101b00 */
[----:B------:R-:W-:Y:S01]  /*3180*/  IMAD.MOV.U32 R29, RZ, RZ, RZ ;  /* 0x000000ffff1d7224 */ /* 0x000fe200078e00ff */
[----:B------:R-:W-:-:S04]  /*3190*/  CS2R R36, SRZ ;  /* 0x0000000000247805 */ /* 0x000fc8000001ff00 */
[----:B------:R-:W-:Y:S05]  /*31a0*/  @!P0 BRA `(.L_x_88) ;  /* 0x0000000000ec8947 */ /* 0x000fea0003800000 */
[----:B------:R-:W-:Y:S01]  /*31b0*/  BSSY.RECONVERGENT B0, `(.L_x_89) ;  /* 0x0000039000007945 */ /* 0x000fe20003800200 */
[----:B------:R-:W-:Y:S01]  /*31c0*/  IMAD.MOV.U32 R29, RZ, RZ, RZ ;  /* 0x000000ffff1d7224 */ /* 0x000fe200078e00ff */
[----:B------:R-:W-:-:S07]  /*31d0*/  CS2R R36, SRZ ;  /* 0x0000000000247805 */ /* 0x000fce000001ff00 */
.L_x_90:
[----:B-----5:R-:W-:-:S04]  /*31e0*/  IMAD.WIDE.U32 R12, R29, 0x8, R8 ;  /* 0x000000081d0c7825 */ /* 0x020fc800078e0008 */
[----:B-1----:R-:W-:Y:S01]  /*31f0*/  IMAD.WIDE.U32 R10, R29, 0x8, R6 ;  /* 0x000000081d0a7825 */ /* 0x002fe200078e0006 */
[----:B------:R-:W2:Y:S04]  /*3200*/  LD.E.64 R38, desc[UR36][R12.64] ;  /* 0x000000240c267980 */ /* 0x000ea8000c101b00 */
[----:B------:R-:W2:Y:S04]  /*3210*/  LD.E.64 R14, desc[UR36][R10.64] ;  /* 0x000000240a0e7980 */ /* 0x000ea8000c101b00 */
[----:B------:R-:W3:Y:S04]  /*3220*/  LD.E.64 R20, desc[UR36][R12.64+0x8] ;  /* 0x000008240c147980 */ /* 0x000ee8000c101b00 */
[----:B------:R-:W3:Y:S04]  /*3230*/  LD.E.64 R32, desc[UR36][R10.64+0x8] ;  /* 0x000008240a207980 */ /* 0x000ee8000c101b00 */
[----:B------:R-:W4:Y:S04]  /*3240*/  LD.E.64 R30, desc[UR36][R12.64+0x10] ;  /* 0x000010240c1e7980 */ /* 0x000f28000c101b00 */
[----:B------:R-:W4:Y:S04]  /*3250*/  LD.E.64 R34, desc[UR36][R10.64+0x10] ;  /* 0x000010240a227980 */ /* 0x000f28000c101b00 */
[----:B------:R-:W4:Y:S04]  /*3260*/  LD.E.64 R40, desc[UR36][R12.64+0x78] ;  /* 0x000078240c287980 */ /* 0x000f28000c101b00 */
[----:B------:R-:W4:Y:S01]  /*3270*/  LD.E.64 R44, desc[UR36][R10.64+0x78] ;  /* 0x000078240a2c7980 */ /* 0x000f22000c101b00 */
[----:B--2---:R-:W-:-:S03]  /*3280*/  DFMA R36, R38, R14, R36 ;  /* 0x0000000e2624722b */ /* 0x004fc60000000024 */
[----:B------:R-:W2:Y:S04]  /*3290*/  LD.E.64 R14, desc[UR36][R12.64+0x18] ;  /* 0x000018240c0e7980 */ /* 0x000ea8000c101b00 */
[----:B------:R-:W2:Y:S01]  /*32a0*/  LD.E.64 R38, desc[UR36][R10.64+0x18] ;  /* 0x000018240a267980 */ /* 0x000ea2000c101b00 */
[----:B---3--:R-:W-:-:S03]  /*32b0*/  DFMA R32, R20, R32, R36 ;  /* 0x000000201420722b */ /* 0x008fc60000000024 */
[----:B------:R-:W3:Y:S04]  /*32c0*/  LD.E.64 R20, desc[UR36][R12.64+0x20] ;  /* 0x000020240c147980 */ /* 0x000ee8000c101b00 */
[----:B------:R-:W3:Y:S01]  /*32d0*/  LD.E.64 R36, desc[UR36][R10.64+0x20] ;  /* 0x000020240a247980 */ /* 0x000ee2000c101b00 */
[----:B----4-:R-:W-:-:S03]  /*32e0*/  DFMA R34, R30, R34, R32 ;  /* 0x000000221e22722b */ /* 0x010fc60000000020 */
        /* <DEDUP_REMOVED lines=29> */
[----:B------:R-:W-:Y:S01]  /*34c0*/  IADD3 R29, PT, PT, R29, 0x10, RZ ;  /* 0x000000101d1d7810 */ /* 0x000fe20007ffe0ff */
[----:B--2---:R-:W-:-:S08]  /*34d0*/  DFMA R14, R36, R14, R38 ;  /* 0x0000000e240e722b */ /* 0x004fd00000000026 */
[----:B---3--:R-:W-:Y:S01]  /*34e0*/  DFMA R14, R20, R30, R14 ;  /* 0x0000001e140e722b */ /* 0x008fe2000000000e */
[----:B------:R-:W-:-:S04]  /*34f0*/  LOP3.LUT R20, R42, 0x7ffffff0, RZ, 0xc0, !PT ;  /* 0x7ffffff02a147812 */ /* 0x000fc800078ec0ff */
[----:B------:R-:W-:-:S03]  /*3500*/  ISETP.NE.AND P0, PT, R29, R20, PT ;  /* 0x000000141d00720c */ /* 0x000fc60003f05270 */
[----:B----4-:R-:W-:-:S08]  /*3510*/  DFMA R14, R32, R34, R14 ;  /* 0x00000022200e722b */ /* 0x010fd0000000000e */
[----:B------:R-:W-:Y:S02]  /*3520*/  DFMA R36, R40, R44, R14 ;  /* 0x0000002c2824722b */ /* 0x000fe4000000000e */
[----:B------:R-:W-:Y:S09]  /*3530*/  @P0 BRA `(.L_x_90) ;  /* 0xfffffffc00280947 */ /* 0x000ff2000383ffff */
[----:B------:R-:W-:Y:S05]  /*3540*/  BSYNC.RECONVERGENT B0 ;  /* 0x0000000000007941 */ /* 0x000fea0003800200 */
.L_x_89:
[----:B------:R-:W-:-:S07]  /*3550*/  IMAD.MOV.U32 R29, RZ, RZ, R20 ;  /* 0x000000ffff1d7224 */ /* 0x000fce00078e0014 */
.L_x_88:
[----:B-1----:R-:W-:-:S13]  /*3560*/  LOP3.LUT P0, R10, R42, 0xf, RZ, 0xc0, !PT ;  /* 0x0000000f2a0a7812 */ /* 0x002fda000780c0ff */
[----:B------:R-:W-:Y:S05]  /*3570*/  @!P0 BRA `(.L_x_87) ;  /* 0x0000000400048947 */ /* 0x000fea0003800000 */
[----:B------:R-:W-:-:S13]  /*3580*/  ISETP.GE.U32.AND P0, PT, R10, 0x8, PT ;  /* 0x000000080a00780c */ /* 0x000fda0003f06070 */
[----:B------:R-:W-:Y:S05]  /*3590*/  @!P0 BRA `(.L_x_91) ;  /* 0x00000000006c8947 */ /* 0x000fea0003800000 */
[----:B-----5:R-:W-:-:S04]  /*35a0*/  IMAD.WIDE.U32 R12, R29, 0x8, R8 ;  /* 0x000000081d0c7825 */ /* 0x020fc800078e0008 */
[----:B------:R-:W-:Y:S01]  /*35b0*/  IMAD.WIDE.U32 R10, R29, 0x8, R6 ;  /* 0x000000081d0a7825 */ /* 0x000fe200078e0006 */
        /* <DEDUP_REMOVED lines=20> */
[----:B---3--:R-:W-:-:S08]  /*3700*/  DFMA R14, R36, R14, R38 ;  /* 0x0000000e240e722b */ /* 0x008fd00000000026 */
[----:B----4-:R-:W-:Y:S01]  /*3710*/  DFMA R14, R20, R30, R14 ;  /* 0x0000001e140e722b */ /* 0x010fe2000000000e */
[----:B------:R-:W-:-:S07]  /*3720*/  VIADD R29, R29, 0x8 ;  /* 0x000000081d1d7836 */ /* 0x000fce0000000000 */
[----:B--2---:R-:W-:-:S08]  /*3730*/  DFMA R14, R32, R34, R14 ;  /* 0x00000022200e722b */ /* 0x004fd0000000000e */
[----:B------:R-:W-:-:S11]  /*3740*/  DFMA R36, R40, R44, R14 ;  /* 0x0000002c2824722b */ /* 0x000fd6000000000e */
.L_x_91:
[----:B------:R-:W-:-:S13]  /*3750*/  LOP3.LUT P0, R10, R42, 0x7, RZ, 0xc0, !PT ;  /* 0x000000072a0a7812 */ /* 0x000fda000780c0ff */
[----:B------:R-:W-:Y:S05]  /*3760*/  @!P0 BRA `(.L_x_87) ;  /* 0x0000000000888947 */ /* 0x000fea0003800000 */
[----:B------:R-:W-:Y:S02]  /*3770*/  ISETP.GE.U32.AND P0, PT, R10, 0x4, PT ;  /* 0x000000040a00780c */ /* 0x000fe40003f06070 */
[----:B------:R-:W-:-:S04]  /*3780*/  LOP3.LUT R42, R42, 0x3, RZ, 0xc0, !PT ;  /* 0x000000032a2a7812 */ /* 0x000fc800078ec0ff */
[----:B------:R-:W-:-:S07]  /*3790*/  ISETP.NE.AND P1, PT, R42, RZ, PT ;  /* 0x000000ff2a00720c */ /* 0x000fce0003f25270 */
[----:B------:R-:W-:Y:S06]  /*37a0*/  @!P0 BRA `(.L_x_92) ;  /* 0x00000000003c8947 */ /* 0x000fec0003800000 */
[----:B-----5:R-:W-:-:S04]  /*37b0*/  IMAD.WIDE.U32 R44, R29, 0x8, R8 ;  /* 0x000000081d2c7825 */ /* 0x020fc800078e0008 */
[C---:B------:R-:W-:Y:S01]  /*37c0*/  IMAD.WIDE.U32 R38, R29.reuse, 0x8, R6 ;  /* 0x000000081d267825 */ /* 0x040fe200078e0006 */
        /* <DEDUP_REMOVED lines=8> */
[----:B------:R-:W-:Y:S01]  /*3850*/  IADD3 R29, PT, PT, R29, 0x4, RZ ;  /* 0x000000041d1d7810 */ /* 0x000fe20007ffe0ff */
[----:B--2---:R-:W-:-:S08]  /*3860*/  DFMA R32, R32, R34, R36 ;  /* 0x000000222020722b */ /* 0x004fd00000000024 */
[----:B---3--:R-:W-:-:S08]  /*3870*/  DFMA R20, R20, R30, R32 ;  /* 0x0000001e1414722b */ /* 0x008fd00000000020 */
[----:B----4-:R-:W-:-:S08]  /*3880*/  DFMA R12, R12, R14, R20 ;  /* 0x0000000e0c0c722b */ /* 0x010fd00000000014 */
[----:B------:R-:W-:-:S11]  /*3890*/  DFMA R36, R10, R40, R12 ;  /* 0x000000280a24722b */ /* 0x000fd6000000000c */
.L_x_92:
[----:B------:R-:W-:Y:S05]  /*38a0*/  @!P1 BRA `(.L_x_87) ;  /* 0x0000000000389947 */ /* 0x000fea0003800000 */
[----:B-----5:R-:W-:-:S04]  /*38b0*/  IMAD.WIDE.U32 R14, R29, 0x8, R8 ;  /* 0x000000081d0e7825 */ /* 0x020fc800078e0008 */
[----:B------:R-:W-:Y:S02]  /*38c0*/  IMAD.WIDE.U32 R20, R29, 0x8, R6 ;  /* 0x000000081d147825 */ /* 0x000fe400078e0006 */
[----:B------:R-:W2:Y:S04]  /*38d0*/  LD.E.64 R6, desc[UR36][R14.64] ;  /* 0x000000240e067980 */ /* 0x000ea8000c101b00 */
[----:B------:R-:W2:Y:S01]  /*38e0*/  LD.E.64 R8, desc[UR36][R20.64] ;  /* 0x0000002414087980 */ /* 0x000ea2000c101b00 */
[----:B------:R-:W-:Y:S01]  /*38f0*/  ISETP.NE.AND P0, PT, R42, 0x1, PT ;  /* 0x000000012a00780c */ /* 0x000fe20003f05270 */
[----:B--2---:R-:W-:-:S12]  /*3900*/  DFMA R36, R6, R8, R36 ;  /* 0x000000080624722b */ /* 0x004fd80000000024 */
[----:B------:R-:W-:Y:S05]  /*3910*/  @!P0 BRA `(.L_x_87) ;  /* 0x00000000001c8947 */ /* 0x000fea0003800000 */
[----:B------:R-:W-:Y:S01]  /*3920*/  ISETP.NE.AND P0, PT, R42, 0x2, PT ;  /* 0x000000022a00780c */ /* 0x000fe20003f05270 */
[----:B------:R-:W2:Y:S04]  /*3930*/  LD.E.64 R6, desc[UR36][R14.64+0x8] ;  /* 0x000008240e067980 */ /* 0x000ea8000c101b00 */
[----:B------:R-:W2:Y:S08]  /*3940*/  LD.E.64 R8, desc[UR36][R20.64+0x8] ;  /* 0x0000082414087980 */ /* 0x000eb0000c101b00 */
[----:B------:R-:W3:Y:S04]  /*3950*/  @P0 LD.E.64 R10, desc[UR36][R14.64+0x10] ;  /* 0x000010240e0a0980 */ /* 0x000ee8000c101b00 */
[----:B------:R-:W3:Y:S01]  /*3960*/  @P0 LD.E.64 R12, desc[UR36][R20.64+0x10] ;  /* 0x00001024140c0980 */ /* 0x000ee2000c101b00 */
[----:B--2---:R-:W-:-:S08]  /*3970*/  DFMA R36, R6, R8, R36 ;  /* 0x000000080624722b */ /* 0x004fd00000000024 */
[----:B---3--:R-:W-:-:S11]  /*3980*/  @P0 DFMA R36, R10, R12, R36 ;  /* 0x0000000c0a24022b */ /* 0x008fd60000000024 */
.L_x_87:
[----:B-----5:R-:W2:Y:S04]  /*3990*/  LD.E.64 R6, desc[UR36][R24.64+0x8] ;  /* 0x0000082418067980 */ /* 0x020ea8000c101b00 */
[----:B------:R-:W3:Y:S01]  /*39a0*/  LD.E.64 R10, desc[UR36][R18.64] ;  /* 0x00000024120a7980 */ /* 0x000ee2000c101b00 */
[----:B--2---:R-:W-:-:S03]  /*39b0*/  IMAD.WIDE.U32 R6, R3, 0x8, R6 ;  /* 0x0000000803067825 */ /* 0x004fc600078e0006 */
[----:B---3--:R-:W2:Y:S04]  /*39c0*/  LD.E.64 R10, desc[UR36][R10.64] ;  /* 0x000000240a0a7980 */ /* 0x008ea8000c101b00 */
[----:B------:R-:W3:Y:S02]  /*39d0*/  LD.E.64 R6, desc[UR36][R6.64] ;  /* 0x0000002406067980 */ /* 0x000ee4000c101b00 */
[----:B---3--:R-:W-:-:S08]  /*39e0*/  DADD R8, -R6, 1 ;  /* 0x3ff0000006087429 */ /* 0x008fd00000000100 */
[----:B------:R-:W-:Y:S01]  /*39f0*/  DMUL R8, R6, R8 ;  /* 0x0000000806087228 */ /* 0x000fe20000000000 */
[----:B--2---:R-:W-:-:S07]  /*3a00*/  IMAD.WIDE.U32 R12, R3, 0x8, R10 ;  /* 0x00000008030c7825 */ /* 0x004fce00078e000a */
[----:B------:R-:W-:-:S07]  /*3a10*/  DMUL R8, R8, R36 ;  /* 0x0000002408087228 */ /* 0x000fce0000000000 */
[----:B------:R1:W-:Y:S04]  /*3a20*/  ST.E.64 desc[UR36][R12.64], R8 ;  /* 0x000000080c007985 */ /* 0x0003e8000c101b24 */
[----:B------:R-:W2:Y:S02]  /*3a30*/  LDG.E R14, desc[UR36][R4.64] ;  /* 0x00000024040e7981 */ /* 0x000ea4000c1e1900 */
[----:B--2---:R-:W-:-:S13]  /*3a40*/  ISETP.GE.AND P0, PT, R14, 0x1, PT ;  /* 0x000000010e00780c */ /* 0x004fda0003f06270 */
[----:B-1----:R-:W-:Y:S05]  /*3a50*/  @!P0 BRA `(.L_x_93) ;  /* 0x00000000004c8947 */ /* 0x002fea0003800000 */
[----:B------:R-:W-:Y:S01]  /*3a60*/  BSSY.RECONVERGENT B0, `(.L_x_93) ;  /* 0x0000012000007945 */ /* 0x000fe20003800200 */
[----:B------:R-:W-:-:S07]  /*3a70*/  IMAD.MOV.U32 R29, RZ, RZ, RZ ;  /* 0x000000ffff1d7224 */ /* 0x000fce00078e00ff */
.L_x_94:
        /* <DEDUP_REMOVED lines=13> */
[----:B------:R-:W-:-:S05]  /*3b50*/  VIADD R29, R29, 0x1 ;  /* 0x000000011d1d7836 */ /* 0x000fca0000000000 */
[----:B--2---:R-:W-:-:S13]  /*3b60*/  ISETP.GE.AND P0, PT, R29, R30, PT ;  /* 0x0000001e1d00720c */ /* 0x004fda0003f06270 */
[----:B-1----:R-:W-:Y:S05]  /*3b70*/  @!P0 BRA `(.L_x_94) ;  /* 0xfffffffc00c08947 */ /* 0x002fea000383ffff */
[----:B------:R-:W-:Y:S05]  /*3b80*/  BSYNC.RECONVERGENT B0 ;  /* 0x0000000000007941 */ /* 0x000fea0003800200 */
.L_x_93:
[----:B------:R-:W2:Y:S01]  /*3b90*/  LDG.E R6, desc[UR36][R4.64+0x4] ;  /* 0x0000042404067981 */ /* 0x000ea2000c1e1900 */
[----:B------:R-:W-:-:S04]  /*3ba0*/  IADD3 R3, PT, PT, R3, 0x1, RZ ;  /* 0x0000000103037810 */ /* 0x000fc80007ffe0ff */
[----:B--2---:R-:W-:-:S13]  /*3bb0*/  ISETP.GE.AND P0, PT, R3, R6, PT ;  /* 0x000000060300720c */ /* 0x004fda0003f06270 */
[----:B------:R-:W-:Y:S05]  /*3bc0*/  @!P0 BRA `(.L_x_95) ;  /* 0xfffffff400448947 */ /* 0x000fea000383ffff */
.L_x_86:
[----:B------:R-:W-:Y:S05]  /*3bd0*/  WARPSYNC.ALL ;  /* 0x0000000000007948 */ /* 0x000fea0003800000 */
[----:B------:R-:W-:Y:S06]  /*3be0*/  BAR.SYNC.DEFER_BLOCKING 0x0 ;  /* 0x0000000000007b1d */ /* 0x000fec0000010000 */
[----:B------:R-:W2:Y:S04]  /*3bf0*/  LDG.E R6, desc[UR36][R4.64] ;  /* 0x0000002404067981 */ /* 0x000ea8000c1e1900 */
[----:B------:R1:W5:Y:S01]  /*3c00*/  LDG.E R3, desc[UR36][R4.64+0x4] ;  /* 0x0000042404037981 */ /* 0x000362000c1e1900 */
[----:B--2---:R-:W-:-:S13]  /*3c10*/  ISETP.GE.AND P0, PT, R6, RZ, PT ;  /* 0x000000ff0600720c */ /* 0x004fda0003f06270 */
[----:B-1----:R-:W-:Y:S05]  /*3c20*/  @!P0 BRA `(.L_x_96) ;  /* 0x0000000000688947 */ /* 0x002fea0003800000 */
[----:B------:R-:W-:-:S07]  /*3c30*/  IMAD.MOV.U32 R21, RZ, RZ, RZ ;  /* 0x000000ffff157224 */ /* 0x000fce00078e00ff */
.L_x_99:
[----:B-----5:R-:W-:-:S13]  /*3c40*/  ISETP.GE.AND P0, PT, R3, 0x1, PT ;  /* 0x000000010300780c */ /* 0x020fda0003f06270 */
[----:B-1----:R-:W-:Y:S05]  /*3c50*/  @!P0 BRA `(.L_x_97) ;  /* 0x0000000000508947 */ /* 0x002fea0003800000 */
[----:B0-----:R-:W0:Y:S01]  /*3c60*/  LDC.64 R4, c[0x0][0x388] ;  /* 0x0000e200ff047b82 */ /* 0x001e220000000a00 */
[----:B------:R-:W-:-:S07]  /*3c70*/  IMAD.MOV.U32 R3, RZ, RZ, RZ ;  /* 0x000000ffff037224 */ /* 0x000fce00078e00ff */
.L_x_98:
[----:B------:R-:W2:Y:S04]  /*3c80*/  LD.E.64 R6, desc[UR36][R18.64] ;  /* 0x0000002412067980 */ /* 0x000ea8000c101b00 */
[----:B------:R-:W3:Y:S01]  /*3c90*/  LD.E.64 R8, desc[UR36][R16.64] ;  /* 0x0000002410087980 */ /* 0x000ee2000c101b00 */
[----:B--2---:R-:W-:-:S04]  /*3ca0*/  IMAD.WIDE.U32 R6, R21, 0x8, R6 ;  /* 0x0000000815067825 */ /* 0x004fc800078e0006 */
[----:B---3--:R-:W-:Y:S02]  /*3cb0*/  IMAD.WIDE.U32 R10, R21, 0x8, R8 ;  /* 0x00000008150a7825 */ /* 0x008fe400078e0008 */
[----:B------:R-:W2:Y:S04]  /*3cc0*/  LD.E.64 R6, desc[UR36][R6.64] ;  /* 0x0000002406067980 */ /* 0x000ea8000c101b00 */
[----:B------:R-:W3:Y:S01]  /*3cd0*/  LD.E.64 R10, desc[UR36][R10.64] ;  /* 0x000000240a0a7980 */ /* 0x000ee2000c101b00 */
[----:B--2---:R-:W-:-:S04]  /*3ce0*/  IMAD.WIDE.U32 R8, R3, 0x8, R6 ;  /* 0x0000000803087825 */ /* 0x004fc800078e0006 */
[----:B---3--:R-:W-:Y:S02]  /*3cf0*/  IMAD.WIDE.U32 R12, R3, 0x8, R10 ;  /* 0x00000008030c7825 */ /* 0x008fe400078e000a */
[----:B------:R-:W2:Y:S04]  /*3d00*/  LD.E.64 R8, desc[UR36][R8.64] ;  /* 0x0000002408087980 */ /* 0x000ea8000c101b00 */
[----:B------:R-:W2:Y:S02]  /*3d10*/  LD.E.64 R14, desc[UR36][R12.64] ;  /* 0x000000240c0e7980 */ /* 0x000ea4000c101b00 */
[----:B--2---:R-:W-:-:S07]  /*3d20*/  DFMA R14, R8, -0.5, R14 ;  /* 0xbfe00000080e782b */ /* 0x004fce000000000e */
[----:B------:R1:W-:Y:S04]  /*3d30*/  ST.E.64 desc[UR36][R12.64], R14 ;  /* 0x0000000e0c007985 */ /* 0x0003e8000c101b24 */
[----:B0-----:R-:W2:Y:S01]  /*3d40*/  LDG.E R20, desc[UR36][R4.64+0x4] ;  /* 0x0000042404147981 */ /* 0x001ea2000c1e1900 */
[----:B------:R-:W-:-:S04]  /*3d50*/  IADD3 R3, PT, PT, R3, 0x1, RZ ;  /* 0x0000000103037810 */ /* 0x000fc80007ffe0ff */
[----:B--2---:R-:W-:-:S13]  /*3d60*/  ISETP.GE.AND P0, PT, R3, R20, PT ;  /* 0x000000140300720c */ /* 0x004fda0003f06270 */
[----:B-1----:R-:W-:Y:S05]  /*3d70*/  @!P0 BRA `(.L_x_98) ;  /* 0xfffffffc00c08947 */ /* 0x002fea000383ffff */
[----:B------:R1:W5:Y:S01]  /*3d80*/  LDG.E R6, desc[UR36][R4.64] ;  /* 0x0000002404067981 */ /* 0x000362000c1e1900 */
[----:B------:R-:W-:-:S07]  /*3d90*/  IMAD.MOV.U32 R3, RZ, RZ, R20 ;  /* 0x000000ffff037224 */ /* 0x000fce00078e0014 */
.L_x_97:
[C---:B-----5:R-:W-:Y:S01]  /*3da0*/  ISETP.GE.AND P0, PT, R21.reuse, R6, PT ;  /* 0x000000061500720c */ /* 0x060fe20003f06270 */
[----:B------:R-:W-:-:S12]  /*3db0*/  VIADD R21, R21, 0x1 ;  /* 0x0000000115157836 */ /* 0x000fd80000000000 */
[----:B------:R-:W-:Y:S05]  /*3dc0*/  @!P0 BRA `(.L_x_99) ;  /* 0xfffffffc009c8947 */ /* 0x000fea000383ffff */
.L_x_96:
[----:B-----5:R-:W-:-:S13]  /*3dd0*/  ISETP.GE.AND P0, PT, R3, RZ, PT ;  /* 0x000000ff0300720c */ /* 0x020fda0003f06270 */
[----:B------:R-:W-:Y:S05]  /*3de0*/  @!P0 BRA `(.L_x_100) ;  /* 0x00000000006c8947 */ /* 0x000fea0003800000 */
[----:B01----:R-:W0:Y:S02]  /*3df0*/  LDC.64 R4, c[0x0][0x388] ;  /* 0x0000e200ff047b82 */ /* 0x003e240000000a00 */
[----:B0-----:R0:W5:Y:S01]  /*3e00*/  LDG.E R6, desc[UR36][R4.64+0x8] ;  /* 0x0000082404067981 */ /* 0x001162000c1e1900 */
[----:B------:R-:W-:-:S07]  /*3e10*/  HFMA2 R21, -RZ, RZ, 0, 0 ;  /* 0x00000000ff157431 */ /* 0x000fce00000001ff */
.L_x_103:
[----:B-----5:R-:W-:-:S13]  /*3e20*/  ISETP.GE.AND P0, PT, R6, 0x1, PT ;  /* 0x000000010600780c */ /* 0x020fda0003f06270 */
[----:B-1----:R-:W-:Y:S05]  /*3e30*/  @!P0 BRA `(.L_x_101) ;  /* 0x00000000004c8947 */ /* 0x002fea0003800000 */
[----:B0-----:R-:W0:Y:S01]  /*3e40*/  LDC.64 R4, c[0x0][0x388] ;  /* 0x0000e200ff047b82 */ /* 0x001e220000000a00 */
[----:B------:R-:W-:-:S07]  /*3e50*/  IMAD.MOV.U32 R3, RZ, RZ, RZ ;  /* 0x000000ffff037224 */ /* 0x000fce00078e00ff */
.L_x_102:
        /* <DEDUP_REMOVED lines=13> */
[----:B------:R-:W-:-:S05]  /*3f30*/  VIADD R3, R3, 0x1 ;  /* 0x0000000103037836 */ /* 0x000fca0000000000 */
[----:B--2---:R-:W-:-:S13]  /*3f40*/  ISETP.GE.AND P0, PT, R3, R6, PT ;  /* 0x000000060300720c */ /* 0x004fda0003f06270 */
[----:B-1----:R-:W-:Y:S05]  /*3f50*/  @!P0 BRA `(.L_x_102) ;  /* 0xfffffffc00c08947 */ /* 0x002fea000383ffff */
[----:B------:R1:W5:Y:S02]  /*3f60*/  LDG.E R3, desc[UR36][R4.64+0x4] ;  /* 0x0000042404037981 */ /* 0x000364000c1e1900 */
.L_x_101:
[C---:B-----5:R-:W-:Y:S02]  /*3f70*/  ISETP.GE.AND P0, PT, R21.reuse, R3, PT ;  /* 0x000000031500720c */ /* 0x060fe40003f06270 */
[----:B------:R-:W-:-:S11]  /*3f80*/  IADD3 R21, PT, PT, R21, 0x1, RZ ;  /* 0x0000000115157810 */ /* 0x000fd60007ffe0ff */
[----:B------:R-:W-:Y:S05]  /*3f90*/  @!P0 BRA `(.L_x_103) ;  /* 0xfffffffc00a08947 */ /* 0x000fea000383ffff */
.L_x_100:
[----:B------:R-:W-:-:S05]  /*3fa0*/  VIADD R0, R0, 0x1 ;  /* 0x0000000100007836 */ /* 0x000fca0000000000 */
[----:B------:R-:W-:-:S13]  /*3fb0*/  ISETP.NE.AND P0, PT, R0, 0x19, PT ;  /* 0x000000190000780c */ /* 0x000fda0003f05270 */
[----:B------:R-:W-:Y:S05]  /*3fc0*/  @P0 BRA `(.L_x_104) ;  /* 0xffffffd000200947 */ /* 0x000fea000383ffff */
[----:B01----:R-:W0:Y:S01]  /*3fd0*/  S2R R4, SR_TID.X ;  /* 0x0000000000047919 */ /* 0x003e220000002100 */
[----:B------:R-:W1:Y:S01]  /*3fe0*/  S2UR UR5, SR_CTAID.X ;  /* 0x00000000000579c3 */ /* 0x000e620000002500 */
[----:B------:R-:W0:Y:S01]  /*3ff0*/  LDCU UR4, c[0x0][0x360] ;  /* 0x00006c00ff0477ac */ /* 0x000e220008000800 */
[----:B------:R-:W-:Y:S01]  /*4000*/  IMAD.HI.U32 R0, R27, 0x51eb851f, RZ ;  /* 0x51eb851f1b007827 */ /* 0x000fe200078e00ff */
[----:B------:R-:W-:Y:S04]  /*4010*/  BSSY.RECONVERGENT B6, `(.L_x_105) ;  /* 0x0000011000067945 */ /* 0x000fe80003800200 */
[----:B------:R-:W-:-:S05]  /*4020*/  SHF.R.U32.HI R0, RZ, 0x5, R0 ;  /* 0x00000005ff007819 */ /* 0x000fca0000011600 */
[----:B------:R-:W-:Y:S02]  /*4030*/  IMAD R0, R0, -0x64, R27 ;  /* 0xffffff9c00007824 */ /* 0x000fe400078e021b */
[----:B-1----:R-:W-:-:S04]  /*4040*/  IMAD.U32 R29, RZ, RZ, UR5 ;  /* 0x00000005ff1d7e24 */ /* 0x002fc8000f8e00ff */
[----:B0-----:R-:W-:-:S05]  /*4050*/  IMAD R3, R29, UR4, R4 ;  /* 0x000000041d037c24 */ /* 0x001fca000f8e0204 */
[----:B------:R-:W-:-:S13]  /*4060*/  LOP3.LUT P0, RZ, R0, R3, RZ, 0xfc, !PT ;  /* 0x0000000300ff7212 */ /* 0x000fda000780fcff */
[----:B------:R-:W-:Y:S05]  /*4070*/  @P0 BRA `(.L_x_106) ;  /* 0x0000000000280947 */ /* 0x000fea0003800000 */
[----:B------:R-:W-:Y:S01]  /*4080*/  MOV R0, 0x0 ;  /* 0x0000000000007802 */ /* 0x000fe20000000f00 */
[----:B------:R0:W-:Y:S01]  /*4090*/  STL.64 [R1], R46 ;  /* 0x0000002e01007387 */ /* 0x0001e20000100a00 */
[----:B------:R-:W1:Y:S01]  /*40a0*/  LDCU.64 UR4, c[0x4][0x18] ;  /* 0x01000300ff0477ac */ /* 0x000e620008000a00 */
[----:B------:R-:W-:Y:S01]  /*40b0*/  IMAD.MOV.U32 R6, RZ, RZ, R2 ;  /* 0x000000ffff067224 */ /* 0x000fe200078e0002 */
[----:B------:R0:W2:Y:S01]  /*40c0*/  LDC.64 R8, c[0x4][R0] ;  /* 0x0100000000087b82 */ /* 0x0000a20000000a00 */
[----:B------:R-:W-:Y:S02]  /*40d0*/  MOV R7, R26 ;  /* 0x0000001a00077202 */ /* 0x000fe40000000f00 */
[----:B-1----:R-:W-:Y:S01]  /*40e0*/  MOV R4, UR4 ;  /* 0x0000000400047c02 */ /* 0x002fe20008000f00 */
[----:B0-----:R-:W-:-:S07]  /*40f0*/  IMAD.U32 R5, RZ, RZ, UR5 ;  /* 0x00000005ff057e24 */ /* 0x001fce000f8e00ff */
[----:B------:R-:W-:-:S07]  /*4100*/  LEPC R20, `(.L_x_106) ;  /* 0x000000001014794e */ /* 0x000fce0000000000 */
[----:B--2---:R-:W-:Y:S05]  /*4110*/  CALL.ABS.NOINC R8 ;  /* 0x0000000008007343 */ /* 0x004fea0003c00000 */
.L_x_106:
[----:B------:R-:W-:Y:S05]  /*4120*/  BSYNC.RECONVERGENT B6 ;  /* 0x0000000000067941 */ /* 0x000fea0003800200 */
.L_x_105:
[----:B------:R-:W-:-:S05]  /*4130*/  VIADD R27, R27, 0x1 ;  /* 0x000000011b1b7836 */ /* 0x000fca0000000000 */
[----:B------:R-:W-:-:S13]  /*4140*/  ISETP.NE.AND P0, PT, R27, 0x30d40, PT ;  /* 0x00030d401b00780c */ /* 0x000fda0003f05270 */
[----:B------:R-:W-:Y:S05]  /*4150*/  @P0 BRA `(.L_x_107) ;  /* 0xffffffcc00640947 */ /* 0x000fea000383ffff */
[----:B------:R-:W-:Y:S05]  /*4160*/  EXIT ;  /* 0x000000000000794d */ /* 0x000fea0003800000 */
        .weak           $__internal_0_$__cuda_sm20_dblrcp_rn_slowpath_v3
        .type           $__internal_0_$__cuda_sm20_dblrcp_rn_slowpath_v3,@function
        .size           $__internal_0_$__cuda_sm20_dblrcp_rn_slowpath_v3,($_Z8trainingPdPiS_S_$__internal_accurate_pow - $__internal_0_$__cuda_sm20_dblrcp_rn_slowpath_v3)
$__internal_0_$__cuda_sm20_dblrcp_rn_slowpath_v3:
[----:B------:R-:W-:Y:S01]  /*4170*/  DSETP.GTU.AND P0, PT, |R8|, +INF , PT ;  /* 0x7ff000000800742a */ /* 0x000fe20003f0c200 */
[----:B------:R-:W-:-:S13]  /*4180*/  BSSY.RECONVERGENT B2, `(.L_x_108) ;  /* 0x0000023000027945 */ /* 0x000fda0003800200 */
[----:B------:R-:W-:Y:S05]  /*4190*/  @P0 BRA `(.L_x_109) ;  /* 0x00000000007c0947 */ /* 0x000fea0003800000 */
[----:B------:R-:W-:-:S05]  /*41a0*/  LOP3.LUT R11, R9, 0x7fffffff, RZ, 0xc0, !PT ;  /* 0x7fffffff090b7812 */ /* 0x000fca00078ec0ff */
[----:B------:R-:W-:-:S05]  /*41b0*/  VIADD R7, R11, 0xffffffff ;  /* 0xffffffff0b077836 */ /* 0x000fca0000000000 */
[----:B------:R-:W-:-:S13]  /*41c0*/  ISETP.GE.U32.AND P0, PT, R7, 0x7fefffff, PT ;  /* 0x7fefffff0700780c */ /* 0x000fda0003f06070 */
[----:B------:R-:W-:Y:S02]  /*41d0*/  @P0 LOP3.LUT R13, R9, 0x7ff00000, RZ, 0x3c, !PT ;  /* 0x7ff00000090d0812 */ /* 0x000fe400078e3cff */
[----:B------:R-:W-:Y:S01]  /*41e0*/  @P0 MOV R12, RZ ;  /* 0x000000ff000c0202 */ /* 0x000fe20000000f00 */
[----:B------:R-:W-:Y:S06]  /*41f0*/  @P0 BRA `(.L_x_110) ;  /* 0x00000000006c0947 */ /* 0x000fec0003800000 */
[----:B------:R-:W-:-:S13]  /*4200*/  ISETP.GE.U32.AND P0, PT, R11, 0x1000001, PT ;  /* 0x010000010b00780c */ /* 0x000fda0003f06070 */
[----:B------:R-:W-:Y:S05]  /*4210*/  @!P0 BRA `(.L_x_111) ;  /* 0x0000000000348947 */ /* 0x000fea0003800000 */
[----:B------:R-:W-:Y:S02]  /*4220*/  VIADD R13, R9, 0xc0200000 ;  /* 0xc0200000090d7836 */ /* 0x000fe40000000000 */
[----:B------:R-:W-:Y:S02]  /*4230*/  IMAD.MOV.U32 R12, RZ, RZ, R8 ;  /* 0x000000ffff0c7224 */ /* 0x000fe400078e0008 */
[----:B------:R-:W0:Y:S04]  /*4240*/  MUFU.RCP64H R15, R13 ;  /* 0x0000000d000f7308 */ /* 0x000e280000001800 */
[----:B0-----:R-:W-:-:S08]  /*4250*/  DFMA R20, -R12, R14, 1 ;  /* 0x3ff000000c14742b */ /* 0x001fd0000000010e */
[----:B------:R-:W-:-:S08]  /*4260*/  DFMA R20, R20, R20, R20 ;  /* 0x000000141414722b */ /* 0x000fd00000000014 */
[----:B------:R-:W-:-:S08]  /*4270*/  DFMA R20, R14, R20, R14 ;  /* 0x000000140e14722b */ /* 0x000fd0000000000e */
[----:B------:R-:W-:-:S08]  /*4280*/  DFMA R14, -R12, R20, 1 ;  /* 0x3ff000000c0e742b */ /* 0x000fd00000000114 */
[----:B------:R-:W-:-:S08]  /*4290*/  DFMA R14, R20, R14, R20 ;  /* 0x0000000e140e722b */ /* 0x000fd00000000014 */
[----:B------:R-:W-:-:S08]  /*42a0*/  DMUL R14, R14, 2.2250738585072013831e-308 ;  /* 0x001000000e0e7828 */ /* 0x000fd00000000000 */
[----:B------:R-:W-:-:S08]  /*42b0*/  DFMA R8, -R8, R14, 1 ;  /* 0x3ff000000808742b */ /* 0x000fd0000000010e */
[----:B------:R-:W-:-:S08]  /*42c0*/  DFMA R8, R8, R8, R8 ;  /* 0x000000080808722b */ /* 0x000fd00000000008 */
[----:B------:R-:W-:Y:S01]  /*42d0*/  DFMA R12, R14, R8, R14 ;  /* 0x000000080e0c722b */ /* 0x000fe2000000000e */
[----:B------:R-:W-:Y:S10]  /*42e0*/  BRA `(.L_x_110) ;  /* 0x0000000000307947 */ /* 0x000ff40003800000 */
.L_x_111:
[----:B------:R-:W-:Y:S01]  /*42f0*/  DMUL R8, R8, 8.11296384146066816958e+31 ;  /* 0x4690000008087828 */ /* 0x000fe20000000000 */
[----:B------:R-:W-:-:S05]  /*4300*/  MOV R12, R14 ;  /* 0x0000000e000c7202 */ /* 0x000fca0000000f00 */
[----:B------:R-:W0:Y:S02]  /*4310*/  MUFU.RCP64H R13, R9 ;  /* 0x00000009000d7308 */ /* 0x000e240000001800 */
[----:B0-----:R-:W-:-:S08]  /*4320*/  DFMA R14, -R8, R12, 1 ;  /* 0x3ff00000080e742b */ /* 0x001fd0000000010c */
[----:B------:R-:W-:-:S08]  /*4330*/  DFMA R14, R14, R14, R14 ;  /* 0x0000000e0e0e722b */ /* 0x000fd0000000000e */
[----:B------:R-:W-:-:S08]  /*4340*/  DFMA R14, R12, R14, R12 ;  /* 0x0000000e0c0e722b */ /* 0x000fd0000000000c */
[----:B------:R-:W-:-:S08]  /*4350*/  DFMA R12, -R8, R14, 1 ;  /* 0x3ff00000080c742b */ /* 0x000fd0000000010e */
[----:B------:R-:W-:-:S08]  /*4360*/  DFMA R12, R14, R12, R14 ;  /* 0x0000000c0e0c722b */ /* 0x000fd0000000000e */
[----:B------:R-:W-:Y:S01]  /*4370*/  DMUL R12, R12, 8.11296384146066816958e+31 ;  /* 0x469000000c0c7828 */ /* 0x000fe20000000000 */
[----:B------:R-:W-:Y:S10]  /*4380*/  BRA `(.L_x_110) ;  /* 0x0000000000087947 */ /* 0x000ff40003800000 */
.L_x_109:
[----:B------:R-:W-:Y:S01]  /*4390*/  LOP3.LUT R13, R9, 0x80000, RZ, 0xfc, !PT ;  /* 0x00080000090d7812 */ /* 0x000fe200078efcff */
[----:B------:R-:W-:-:S07]  /*43a0*/  IMAD.MOV.U32 R12, RZ, RZ, R8 ;  /* 0x000000ffff0c7224 */ /* 0x000fce00078e0008 */
.L_x_110:
[----:B------:R-:W-:Y:S05]  /*43b0*/  BSYNC.RECONVERGENT B2 ;  /* 0x0000000000027941 */ /* 0x000fea0003800200 */
.L_x_108:
[----:B------:R-:W-:Y:S01]  /*43c0*/  IMAD.MOV.U32 R11, RZ, RZ, 0x0 ;  /* 0x00000000ff0b7424 */ /* 0x000fe200078e00ff */
[----:B------:R-:W-:Y:S01]  /*43d0*/  MOV R9, R13 ;  /* 0x0000000d00097202 */ /* 0x000fe20000000f00 */
[----:B------:R-:W-:Y:S02]  /*43e0*/  IMAD.MOV.U32 R8, RZ, RZ, R12 ;  /* 0x000000ffff087224 */ /* 0x000fe400078e000c */
[----:B------:R-:W-:Y:S05]  /*43f0*/  RET.REL.NODEC R10 `(_Z8trainingPdPiS_S_) ;  /* 0xffffffbc0a007950 */ /* 0x000fea0003c3ffff */
        .type           $_Z8trainingPdPiS_S_$__internal_accurate_pow,@function
        .size           $_Z8trainingPdPiS_S_$__internal_accurate_pow,(.L_x_115 - $_Z8trainingPdPiS_S_$__internal_accurate_pow)
$_Z8trainingPdPiS_S_$__internal_accurate_pow:
[----:B------:R-:W-:Y:S01]  /*4400*/  ISETP.GT.U32.AND P1, PT, R45, 0xfffff, PT ;  /* 0x000fffff2d00780c */ /* 0x000fe20003f24070 */
[--C-:B------:R-:W-:Y:S01]  /*4410*/  IMAD.MOV.U32 R21, RZ, RZ, R45.reuse ;  /* 0x000000ffff157224 */ /* 0x100fe200078e002d */
[----:B------:R-:W-:Y:S01]  /*4420*/  MOV R32, 0x41ad3b5a ;  /* 0x41ad3b5a00207802 */ /* 0x000fe20000000f00 */
[----:B------:R-:W-:Y:S01]  /*4430*/  IMAD.MOV.U32 R30, RZ, RZ, R20 ;  /* 0x000000ffff1e7224 */ /* 0x000fe200078e0014 */
[----:B------:R-:W-:Y:S01]  /*4440*/  UMOV UR4, 0x7d2cafe2 ;  /* 0x7d2cafe200047882 */ /* 0x000fe20000000000 */
[----:B------:R-:W-:Y:S01]  /*4450*/  IMAD.MOV.U32 R33, RZ, RZ, 0x3ed0f5d2 ;  /* 0x3ed0f5d2ff217424 */ /* 0x000fe200078e00ff */
[----:B------:R-:W-:Y:S01]  /*4460*/  UMOV UR5, 0x3eb0f5ff ;  /* 0x3eb0f5ff00057882 */ /* 0x000fe20000000000 */
[----:B------:R-:W-:Y:S01]  /*4470*/  SHF.R.U32.HI R45, RZ, 0x14, R45 ;  /* 0x00000014ff2d7819 */ /* 0x000fe2000001162d */
[----:B------:R-:W-:Y:S01]  /*4480*/  UMOV UR6, 0x3b39803f ;  /* 0x3b39803f00067882 */ /* 0x000fe20000000000 */
[----:B------:R-:W-:-:S04]  /*4490*/  UMOV UR7, 0x3c7abc9e ;  /* 0x3c7abc9e00077882 */ /* 0x000fc80000000000 */
[----:B------:R-:W-:-:S10]  /*44a0*/  @!P1 DMUL R38, R20, 1.80143985094819840000e+16 ;  /* 0x4350000014269828 */ /* 0x000fd40000000000 */
[----:B------:R-:W-:Y:S01]  /*44b0*/  @!P1 MOV R21, R39 ;  /* 0x0000002700159202 */ /* 0x000fe20000000f00 */
[----:B------:R-:W-:Y:S01]  /*44c0*/  @!P1 IMAD.MOV.U32 R30, RZ, RZ, R38 ;  /* 0x000000ffff1e9224 */ /* 0x000fe200078e0026 */
[----:B------:R-:W-:Y:S02]  /*44d0*/  @!P1 LEA.HI R45, R39, 0xffffffca, RZ, 0xc ;  /* 0xffffffca272d9811 */ /* 0x000fe400078f60ff */
[----:B------:R-:W-:-:S04]  /*44e0*/  LOP3.LUT R31, R21, 0x800fffff, RZ, 0xc0, !PT ;  /* 0x800fffff151f7812 */ /* 0x000fc800078ec0ff */
[----:B------:R-:W-:-:S04]  /*44f0*/  LOP3.LUT R31, R31, 0x3ff00000, RZ, 0xfc, !PT ;  /* 0x3ff000001f1f7812 */ /* 0x000fc800078efcff */
[----:B------:R-:W-:-:S13]  /*4500*/  ISETP.GE.U32.AND P2, PT, R31, 0x3ff6a09f, PT ;  /* 0x3ff6a09f1f00780c */ /* 0x000fda0003f46070 */
[----:B------:R-:W-:-:S05]  /*4510*/  @P2 IADD3 R20, PT, PT, R31, -0x100000, RZ ;  /* 0xfff000001f142810 */ /* 0x000fca0007ffe0ff */
[----:B------:R-:W-:Y:S02]  /*4520*/  @P2 IMAD.MOV.U32 R31, RZ, RZ, R20 ;  /* 0x000000ffff1f2224 */ /* 0x000fe400078e0014 */
[----:B------:R-:W-:-:S04]  /*4530*/  IMAD.MOV.U32 R20, RZ, RZ, RZ ;  /* 0x000000ffff147224 */ /* 0x000fc800078e00ff */
[C---:B------:R-:W-:Y:S02]  /*4540*/  DADD R36, R30.reuse, 1 ;  /* 0x3ff000001e247429 */ /* 0x040fe40000000000 */
[----:B------:R-:W-:-:S04]  /*4550*/  DADD R30, R30, -1 ;  /* 0xbff000001e1e7429 */ /* 0x000fc80000000000 */
[----:B------:R-:W0:Y:S02]  /*4560*/  MUFU.RCP64H R21, R37 ;  /* 0x0000002500157308 */ /* 0x000e240000001800 */
[----:B0-----:R-:W-:-:S08]  /*4570*/  DFMA R34, -R36, R20, 1 ;  /* 0x3ff000002422742b */ /* 0x001fd00000000114 */
[----:B------:R-:W-:-:S08]  /*4580*/  DFMA R34, R34, R34, R34 ;  /* 0x000000222222722b */ /* 0x000fd00000000022 */
[----:B------:R-:W-:-:S08]  /*4590*/  DFMA R34, R20, R34, R20 ;  /* 0x000000221422722b */ /* 0x000fd00000000014 */
[----:B------:R-:W-:-:S08]  /*45a0*/  DMUL R20, R30, R34 ;  /* 0x000000221e147228 */ /* 0x000fd00000000000 */
[----:B------:R-:W-:-:S08]  /*45b0*/  DFMA R20, R30, R34, R20 ;  /* 0x000000221e14722b */ /* 0x000fd00000000014 */
[----:B------:R-:W-:-:S08]  /*45c0*/  DMUL R40, R20, R20 ;  /* 0x0000001414287228 */ /* 0x000fd00000000000 */
[----:B------:R-:W-:Y:S01]  /*45d0*/  DFMA R32, R40, UR4, R32 ;  /* 0x0000000428207c2b */ /* 0x000fe20008000020 */
[----:B------:R-:W-:Y:S01]  /*45e0*/  UMOV UR4, 0x75488a3f ;  /* 0x75488a3f00047882 */ /* 0x000fe20000000000 */
[----:B------:R-:W-:-:S06]  /*45f0*/  UMOV UR5, 0x3ef3b20a ;  /* 0x3ef3b20a00057882 */ /* 0x000fcc0000000000 */
[----:B------:R-:W-:Y:S01]  /*4600*/  DFMA R36, R40, R32, UR4 ;  /* 0x0000000428247e2b */ /* 0x000fe20008000020 */
[----:B------:R-:W-:Y:S01]  /*4610*/  UMOV UR4, 0xe4faecd5 ;  /* 0xe4faecd500047882 */ /* 0x000fe20000000000 */
[----:B------:R-:W-:Y:S01]  /*4620*/  UMOV UR5, 0x3f1745cd ;  /* 0x3f1745cd00057882 */ /* 0x000fe20000000000 */
[----:B------:R-:W-:-:S05]  /*4630*/  DADD R32, R30, -R20 ;  /* 0x000000001e207229 */ /* 0x000fca0000000814 */
[----:B------:R-:W-:Y:S01]  /*4640*/  DFMA R36, R40, R36, UR4 ;  /* 0x0000000428247e2b */ /* 0x000fe20008000024 */
[----:B------:R-:W-:Y:S01]  /*4650*/  UMOV UR4, 0x258a578b ;  /* 0x258a578b00047882 */ /* 0x000fe20000000000 */
[----:B------:R-:W-:Y:S01]  /*4660*/  UMOV UR5, 0x3f3c71c7 ;  /* 0x3f3c71c700057882 */ /* 0x000fe20000000000 */
[----:B------:R-:W-:-:S05]  /*4670*/  DADD R32, R32, R32 ;  /* 0x0000000020207229 */ /* 0x000fca0000000020 */
[----:B------:R-:W-:Y:S01]  /*4680*/  DFMA R36, R40, R36, UR4 ;  /* 0x0000000428247e2b */ /* 0x000fe20008000024 */
[----:B------:R-:W-:Y:S01]  /*4690*/  UMOV UR4, 0x9242b910 ;  /* 0x9242b91000047882 */ /* 0x000fe20000000000 */
[----:B------:R-:W-:Y:S01]  /*46a0*/  UMOV UR5, 0x3f624924 ;  /* 0x3f62492400057882 */ /* 0x000fe20000000000 */
[----:B------:R-:W-:-:S05]  /*46b0*/  DFMA R32, R30, -R20, R32 ;  /* 0x800000141e20722b */ /* 0x000fca0000000020 */
[----:B------:R-:W-:Y:S01]  /*46c0*/  DFMA R36, R40, R36, UR4 ;  /* 0x0000000428247e2b */ /* 0x000fe20008000024 */
[----:B------:R-:W-:Y:S01]  /*46d0*/  UMOV UR4, 0x99999dfb ;  /* 0x99999dfb00047882 */ /* 0x000fe20000000000 */
[----:B------:R-:W-:Y:S01]  /*46e0*/  UMOV UR5, 0x3f899999 ;  /* 0x3f89999900057882 */ /* 0x000fe20000000000 */
[----:B------:R-:W-:-:S05]  /*46f0*/  DMUL R32, R34, R32 ;  /* 0x0000002022207228 */ /* 0x000fca0000000000 */
[----:B------:R-:W-:Y:S01]  /*4700*/  DFMA R36, R40, R36, UR4 ;  /* 0x0000000428247e2b */ /* 0x000fe20008000024 */
[----:B------:R-:W-:Y:S01]  /*4710*/  UMOV UR4, 0x55555555 ;  /* 0x5555555500047882 */ /* 0x000fe20000000000 */
[----:B------:R-:W-:-:S03]  /*4720*/  UMOV UR5, 0x3fb55555 ;  /* 0x3fb5555500057882 */ /* 0x000fc60000000000 */
[----:B------:R-:W-:Y:S01]  /*4730*/  VIADD R39, R33, 0x100000 ;  /* 0x0010000021277836 */ /* 0x000fe20000000000 */
[----:B------:R-:W-:Y:S02]  /*4740*/  MOV R38, R32 ;  /* 0x0000002000267202 */ /* 0x000fe40000000f00 */
[----:B------:R-:W-:-:S08]  /*4750*/  DFMA R30, R40, R36, UR4 ;  /* 0x00000004281e7e2b */ /* 0x000fd00008000024 */
[----:B------:R-:W-:Y:S01]  /*4760*/  DADD R34, -R30, UR4 ;  /* 0x000000041e227e29 */ /* 0x000fe20008000100 */
[----:B------:R-:W-:Y:S01]  /*4770*/  UMOV UR4, 0xb9e7b0 ;  /* 0x00b9e7b000047882 */ /* 0x000fe20000000000 */
[----:B------:R-:W-:-:S06]  /*4780*/  UMOV UR5, 0x3c46a4cb ;  /* 0x3c46a4cb00057882 */ /* 0x000fcc0000000000 */
[----:B------:R-:W-:Y:S02]  /*4790*/  DFMA R34, R40, R36, R34 ;  /* 0x000000242822722b */ /* 0x000fe40000000022 */
[----:B------:R-:W-:-:S06]  /*47a0*/  DMUL R36, R20, R20 ;  /* 0x0000001414247228 */ /* 0x000fcc0000000000 */
[----:B------:R-:W-:Y:S01]  /*47b0*/  DADD R34, R34, -UR4 ;  /* 0x8000000422227e29 */ /* 0x000fe20008000000 */
[----:B------:R-:W-:Y:S01]  /*47c0*/  UMOV UR4, 0x80000000 ;  /* 0x8000000000047882 */ /* 0x000fe20000000000 */
[----:B------:R-:W-:Y:S01]  /*47d0*/  DFMA R40, R20, R20, -R36 ;  /* 0x000000141428722b */ /* 0x000fe20000000824 */
[----:B------:R-:W-:-:S07]  /*47e0*/  UMOV UR5, 0x43300000 ;  /* 0x4330000000057882 */ /* 0x000fce0000000000 */
[C---:B------:R-:W-:Y:S02]  /*47f0*/  DFMA R38, R20.reuse, R38, R40 ;  /* 0x000000261426722b */ /* 0x040fe40000000028 */
[----:B------:R-:W-:-:S08]  /*4800*/  DMUL R40, R20, R36 ;  /* 0x0000002414287228 */ /* 0x000fd00000000000 */
[----:B------:R-:W-:-:S08]  /*4810*/  DFMA R42, R20, R36, -R40 ;  /* 0x00000024142a722b */ /* 0x000fd00000000828 */
[----:B------:R-:W-:Y:S02]  /*4820*/  DFMA R42, R32, R36, R42 ;  /* 0x00000024202a722b */ /* 0x000fe4000000002a */
[----:B------:R-:W-:-:S06]  /*4830*/  DADD R36, R30, R34 ;  /* 0x000000001e247229 */ /* 0x000fcc0000000022 */
[----:B------:R-:W-:Y:S02]  /*4840*/  DFMA R38, R20, R38, R42 ;  /* 0x000000261426722b */ /* 0x000fe4000000002a */
[----:B------:R-:W-:-:S08]  /*4850*/  DADD R42, R30, -R36 ;  /* 0x000000001e2a7229 */ /* 0x000fd00000000824 */
[----:B------:R-:W-:Y:S02]  /*4860*/  DADD R42, R34, R42 ;  /* 0x00000000222a7229 */ /* 0x000fe4000000002a */
[----:B------:R-:W-:-:S08]  /*4870*/  DMUL R34, R36, R40 ;  /* 0x0000002824227228 */ /* 0x000fd00000000000 */
[----:B------:R-:W-:-:S08]  /*4880*/  DFMA R30, R36, R40, -R34 ;  /* 0x00000028241e722b */ /* 0x000fd00000000822 */
[----:B------:R-:W-:-:S08]  /*4890*/  DFMA R30, R36, R38, R30 ;  /* 0x00000026241e722b */ /* 0x000fd0000000001e */
[----:B------:R-:W-:-:S08]  /*48a0*/  DFMA R42, R42, R40, R30 ;  /* 0x000000282a2a722b */ /* 0x000fd0000000001e */
[----:B------:R-:W-:-:S08]  /*48b0*/  DADD R36, R34, R42 ;  /* 0x0000000022247229 */ /* 0x000fd0000000002a */
[--C-:B------:R-:W-:Y:S02]  /*48c0*/  DADD R30, R20, R36.reuse ;  /* 0x00000000141e7229 */ /* 0x100fe40000000024 */
[----:B------:R-:W-:-:S06]  /*48d0*/  DADD R34, R34, -R36 ;  /* 0x0000000022227229 */ /* 0x000fcc0000000824 */
[----:B------:R-:W-:Y:S02]  /*48e0*/  DADD R20, R20, -R30 ;  /* 0x0000000014147229 */ /* 0x000fe4000000081e */
[----:B------:R-:W-:-:S06]  /*48f0*/  DADD R34, R42, R34 ;  /* 0x000000002a227229 */ /* 0x000fcc0000000022 */
[----:B------:R-:W-:-:S08]  /*4900*/  DADD R20, R36, R20 ;  /* 0x0000000024147229 */ /* 0x000fd00000000014 */
[----:B------:R-:W-:Y:S01]  /*4910*/  DADD R34, R34, R20 ;  /* 0x0000000022227229 */ /* 0x000fe20000000014 */
[C---:B------:R-:W-:Y:S02]  /*4920*/  VIADD R20, R45.reuse, 0xfffffc01 ;  /* 0xfffffc012d147836 */ /* 0x040fe40000000000 */
[----:B------:R-:W-:Y:S02]  /*4930*/  HFMA2 R21, -RZ, RZ, 3.59375, 0 ;  /* 0x43300000ff157431 */ /* 0x000fe400000001ff */
[----:B------:R-:W-:-:S03]  /*4940*/  @P2 VIADD R20, R45, 0xfffffc02 ;  /* 0xfffffc022d142836 */ /* 0x000fc60000000000 */
[----:B------:R-:W-:Y:S02]  /*4950*/  DADD R32, R32, R34 ;  /* 0x0000000020207229 */ /* 0x000fe40000000022 */
[----:B------:R-:W-:-:S06]  /*4960*/  LOP3.LUT R20, R20, 0x80000000, RZ, 0x3c, !PT ;  /* 0x8000000014147812 */ /* 0x000fcc00078e3cff */
[----:B------:R-:W-:Y:S01]  /*4970*/  DADD R34, R20, -UR4 ;  /* 0x8000000414227e29 */ /* 0x000fe20008000000 */
[----:B------:R-:W-:Y:S01]  /*4980*/  UMOV UR4, 0xfefa39ef ;  /* 0xfefa39ef00047882 */ /* 0x000fe20000000000 */
[----:B------:R-:W-:Y:S01]  /*4990*/  DADD R36, R30, R32 ;  /* 0x000000001e247229 */ /* 0x000fe20000000020 */
[----:B------:R-:W-:-:S07]  /*49a0*/  UMOV UR5, 0x3fe62e42 ;  /* 0x3fe62e4200057882 */ /* 0x000fce0000000000 */
[--C-:B------:R-:W-:Y:S02]  /*49b0*/  DFMA R20, R34, UR4, R36.reuse ;  /* 0x0000000422147c2b */ /* 0x100fe40008000024 */
[----:B------:R-:W-:-:S06]  /*49c0*/  DADD R38, R30, -R36 ;  /* 0x000000001e267229 */ /* 0x000fcc0000000824 */
[----:B------:R-:W-:Y:S02]  /*49d0*/  DFMA R30, R34, -UR4, R20 ;  /* 0x80000004221e7c2b */ /* 0x000fe40008000014 */
[----:B------:R-:W-:-:S06]  /*49e0*/  DADD R38, R32, R38 ;  /* 0x0000000020267229 */ /* 0x000fcc0000000026 */
[----:B------:R-:W-:-:S08]  /*49f0*/  DADD R30, -R36, R30 ;  /* 0x00000000241e7229 */ /* 0x000fd0000000011e */
[----:B------:R-:W-:-:S08]  /*4a00*/  DADD R30, R38, -R30 ;  /* 0x00000000261e7229 */ /* 0x000fd0000000081e */
[----:B------:R-:W-:-:S08]  /*4a10*/  DFMA R32, R34, UR6, R30 ;  /* 0x0000000622207c2b */ /* 0x000fd0000800001e */
[----:B------:R-:W-:-:S08]  /*4a20*/  DADD R30, R20, R32 ;  /* 0x00000000141e7229 */ /* 0x000fd00000000020 */
[----:B------:R-:W-:Y:S02]  /*4a30*/  DADD R20, R20, -R30 ;  /* 0x0000000014147229 */ /* 0x000fe4000000081e */
[----:B------:R-:W-:-:S06]  /*4a40*/  DMUL R34, R30, 2 ;  /* 0x400000001e227828 */ /* 0x000fcc0000000000 */
[----:B------:R-:W-:Y:S02]  /*4a50*/  DADD R32, R32, R20 ;  /* 0x0000000020207229 */ /* 0x000fe40000000014 */
[----:B------:R-:W-:-:S08]  /*4a60*/  DFMA R30, R30, 2, -R34 ;  /* 0x400000001e1e782b */ /* 0x000fd00000000822 */
[----:B------:R-:W-:Y:S01]  /*4a70*/  DFMA R32, R32, 2, R30 ;  /* 0x400000002020782b */ /* 0x000fe2000000001e */
[----:B------:R-:W-:Y:S02]  /*4a80*/  IMAD.MOV.U32 R30, RZ, RZ, 0x652b82fe ;  /* 0x652b82feff1e7424 */ /* 0x000fe400078e00ff */
[----:B------:R-:W-:-:S05]  /*4a90*/  IMAD.MOV.U32 R31, RZ, RZ, 0x3ff71547 ;  /* 0x3ff71547ff1f7424 */ /* 0x000fca00078e00ff */
[----:B------:R-:W-:-:S08]  /*4aa0*/  DADD R36, R34, R32 ;  /* 0x0000000022247229 */ /* 0x000fd00000000020 */
[----:B------:R-:W-:Y:S02]  /*4ab0*/  DFMA R30, R36, R30, 6.75539944105574400000e+15 ;  /* 0x43380000241e742b */ /* 0x000fe4000000001e */
[----:B------:R-:W-:Y:S01]  /*4ac0*/  FSETP.GEU.AND P1, PT, |R37|, 4.1917929649353027344, PT ;  /* 0x4086232b2500780b */ /* 0x000fe20003f2e200 */
[----:B------:R-:W-:-:S05]  /*4ad0*/  DADD R34, R34, -R36 ;  /* 0x0000000022227229 */ /* 0x000fca0000000824 */
[----:B------:R-:W-:-:S03]  /*4ae0*/  DADD R20, R30, -6.75539944105574400000e+15 ;  /* 0xc33800001e147429 */ /* 0x000fc60000000000 */
[----:B------:R-:W-:-:S05]  /*4af0*/  DADD R32, R32, R34 ;  /* 0x0000000020207229 */ /* 0x000fca0000000022 */
[----:B------:R-:W-:Y:S01]  /*4b00*/  DFMA R38, R20, -UR4, R36 ;  /* 0x8000000414267c2b */ /* 0x000fe20008000024 */
        /* <DEDUP_REMOVED lines=38> */
[C---:B------:R-:W-:Y:S02]  /*4d70*/  DADD R34, R36.reuse, +INF ;  /* 0x7ff0000024227429 */ /* 0x040fe40000000000 */
[----:B------:R-:W-:-:S08]  /*4d80*/  DSETP.GEU.AND P1, PT, R36, RZ, PT ;  /* 0x000000ff2400722a */ /* 0x000fd00003f2e000 */
[----:B------:R-:W-:Y:S02]  /*4d90*/  FSEL R34, R34, RZ, P1 ;  /* 0x000000ff22227208 */ /* 0x000fe40000800000 */
[----:B------:R-:W-:Y:S02]  /*4da0*/  @!P2 LEA.HI R31, R30, R30, RZ, 0x1 ;  /* 0x0000001e1e1fa211 */ /* 0x000fe400078f08ff */
[----:B------:R-:W-:Y:S02]  /*4db0*/  FSEL R35, R35, RZ, P1 ;  /* 0x000000ff23237208 */ /* 0x000fe40000800000 */
[----:B------:R-:W-:-:S05]  /*4dc0*/  @!P2 SHF.R.S32.HI R31, RZ, 0x1, R31 ;  /* 0x00000001ff1fa819 */ /* 0x000fca000001141f */
[----:B------:R-:W-:Y:S02]  /*4dd0*/  @!P2 IMAD.IADD R30, R30, 0x1, -R31 ;  /* 0x000000011e1ea824 */ /* 0x000fe400078e0a1f */
[----:B------:R-:W-:-:S03]  /*4de0*/  @!P2 IMAD R21, R31, 0x100000, R21 ;  /* 0x001000001f15a824 */ /* 0x000fc600078e0215 */
[----:B------:R-:W-:Y:S02]  /*4df0*/  @!P2 LEA R31, R30, 0x3ff00000, 0x14 ;  /* 0x3ff000001e1fa811 */ /* 0x000fe400078ea0ff */
[----:B------:R-:W-:-:S06]  /*4e00*/  @!P2 MOV R30, RZ ;  /* 0x000000ff001ea202 */ /* 0x000fcc0000000f00 */
[----:B------:R-:W-:-:S11]  /*4e10*/  @!P2 DMUL R34, R20, R30 ;  /* 0x0000001e1422a228 */ /* 0x000fd60000000000 */
.L_x_112:
[----:B------:R-:W-:Y:S01]  /*4e20*/  DFMA R32, R32, R34, R34 ;  /* 0x000000222020722b */ /* 0x000fe20000000022 */
[----:B------:R-:W-:Y:S01]  /*4e30*/  IMAD.MOV.U32 R45, RZ, RZ, 0x0 ;  /* 0x00000000ff2d7424 */ /* 0x000fe200078e00ff */
[----:B------:R-:W-:-:S08]  /*4e40*/  DSETP.NEU.AND P1, PT, |R34|, +INF , PT ;  /* 0x7ff000002200742a */ /* 0x000fd00003f2d200 */
[----:B------:R-:W-:Y:S02]  /*4e50*/  FSEL R20, R34, R32, !P1 ;  /* 0x0000002022147208 */ /* 0x000fe40004800000 */
[----:B------:R-:W-:Y:S01]  /*4e60*/  FSEL R32, R35, R33, !P1 ;  /* 0x0000002123207208 */ /* 0x000fe20004800000 */
[----:B------:R-:W-:Y:S06]  /*4e70*/  RET.REL.NODEC R44 `(_Z8trainingPdPiS_S_) ;  /* 0xffffffb02c607950 */ /* 0x000fec0003c3ffff */
.L_x_113:
[----:B------:R-:W-:-:S00]  /*4e80*/  BRA `(.L_x_113) ;  /* 0xfffffffc00fc7947 */ /* 0x000fc0000383ffff */
[----:B------:R-:W-:-:S00]  /*4e90*/  NOP ;  /* 0x0000000000007918 */ /* 0x000fc00000000000 */
        /* <DEDUP_REMOVED lines=14> */
.L_x_115:


//--------------------- .nv.global.init           --------------------------
	.section	.nv.global.init,"aw",@progbits
.nv.global.init:
	.type		$str,@object
	.size		$str,($str$1 - $str)
$str:
        /*0000*/ 	.byte	0x45, 0x70, 0x6f, 0x63, 0x61, 0x20, 0x25, 0x75, 0x20, 0x0a, 0x00
	.type		$str$1,@object
	.size		$str$1,(.L_1 - $str$1)
$str$1:
        /*000b*/ 	.byte	0x45, 0x72, 0x72, 0x6f, 0x72, 0x3a, 0x20, 0x25, 0x6c, 0x66, 0x0a, 0x00
.L_1:


//--------------------- .nv.shared.reserved.0     --------------------------
	.section	.nv.shared.reserved.0,"aw",@nobits
	.weak		__nv_reservedSMEM_offset_0_alias
	.size		__nv_reservedSMEM_offset_0_alias, 0, 64
	.other		__nv_reservedSMEM_offset_0_alias,@"STO_CUDA_RESERVED_SHARED STV_DEFAULT"
__nv_reservedSMEM_offset_0_alias:
	.zero		0
	.zero		64


//--------------------- .nv.constant0._Z8trainingPdPiS_S_ --------------------------
	.section	.nv.constant0._Z8trainingPdPiS_S_,"a",@progbits
	.sectionflags	@""
	.align	4
.nv.constant0._Z8trainingPdPiS_S_:
	.zero		928


//--------------------- SYMBOLS --------------------------

	.type		.nv.reservedSmem.offset0,@object
	.size		.nv.reservedSmem.offset0,0x4
	.type		vprintf,@function
	.type		malloc,@function
